//
// Generated by NVIDIA NVVM Compiler
//
// Compiler Build ID: CL-36424714
// Cuda compilation tools, release 13.0, V13.0.88
// Based on NVVM 20.0.0
//

.version 9.0
.target sm_100
.address_size 64

	// .globl	_Z11matvec_multPfS_S_S_ii
// _ZZ18softmax_activationPfS_iE10shared_max has been demoted
// _ZZ18softmax_activationPfS_iE10shared_sum has been demoted

.visible .entry _Z11matvec_multPfS_S_S_ii(
	.param .u64 .ptr .align 1 _Z11matvec_multPfS_S_S_ii_param_0,
	.param .u64 .ptr .align 1 _Z11matvec_multPfS_S_S_ii_param_1,
	.param .u64 .ptr .align 1 _Z11matvec_multPfS_S_S_ii_param_2,
	.param .u64 .ptr .align 1 _Z11matvec_multPfS_S_S_ii_param_3,
	.param .u32 _Z11matvec_multPfS_S_S_ii_param_4,
	.param .u32 _Z11matvec_multPfS_S_S_ii_param_5
)
{
	.reg .pred 	%p<11>;
	.reg .b32 	%r<38>;
	.reg .b32 	%f<110>;
	.reg .b64 	%rd<35>;

	ld.param.u64 	%rd12, [_Z11matvec_multPfS_S_S_ii_param_0];
	ld.param.u64 	%rd13, [_Z11matvec_multPfS_S_S_ii_param_1];
	ld.param.u64 	%rd10, [_Z11matvec_multPfS_S_S_ii_param_2];
	ld.param.u64 	%rd11, [_Z11matvec_multPfS_S_S_ii_param_3];
	ld.param.u32 	%r24, [_Z11matvec_multPfS_S_S_ii_param_4];
	ld.param.u32 	%r23, [_Z11matvec_multPfS_S_S_ii_param_5];
	cvta.to.global.u64 	%rd1, %rd13;
	cvta.to.global.u64 	%rd2, %rd12;
	mov.u32 	%r25, %ctaid.x;
	mov.u32 	%r26, %ntid.x;
	mov.u32 	%r27, %tid.x;
	mad.lo.s32 	%r1, %r25, %r26, %r27;
	setp.ge.s32 	%p1, %r1, %r24;
	@%p1 bra 	$L__BB0_15;
	cvta.to.global.u64 	%rd14, %rd10;
	mul.wide.s32 	%rd15, %r1, 4;
	add.s64 	%rd16, %rd14, %rd15;
	ld.global.f32 	%f109, [%rd16];
	setp.lt.s32 	%p2, %r23, 1;
	@%p2 bra 	$L__BB0_14;
	mul.lo.s32 	%r2, %r23, %r1;
	and.b32  	%r3, %r23, 15;
	setp.lt.u32 	%p3, %r23, 16;
	mov.b32 	%r34, 0;
	@%p3 bra 	$L__BB0_5;
	and.b32  	%r34, %r23, 2147483632;
	neg.s32 	%r32, %r34;
	add.s64 	%rd3, %rd2, 32;
	add.s64 	%rd33, %rd1, 32;
	mov.u32 	%r31, %r2;
$L__BB0_4:
	.pragma "nounroll";
	mul.wide.s32 	%rd17, %r31, 4;
	add.s64 	%rd18, %rd3, %rd17;
	ld.global.f32 	%f16, [%rd18+-32];
	ld.global.f32 	%f17, [%rd33+-32];
	fma.rn.f32 	%f18, %f16, %f17, %f109;
	ld.global.f32 	%f19, [%rd18+-28];
	ld.global.f32 	%f20, [%rd33+-28];
	fma.rn.f32 	%f21, %f19, %f20, %f18;
	ld.global.f32 	%f22, [%rd18+-24];
	ld.global.f32 	%f23, [%rd33+-24];
	fma.rn.f32 	%f24, %f22, %f23, %f21;
	ld.global.f32 	%f25, [%rd18+-20];
	ld.global.f32 	%f26, [%rd33+-20];
	fma.rn.f32 	%f27, %f25, %f26, %f24;
	ld.global.f32 	%f28, [%rd18+-16];
	ld.global.f32 	%f29, [%rd33+-16];
	fma.rn.f32 	%f30, %f28, %f29, %f27;
	ld.global.f32 	%f31, [%rd18+-12];
	ld.global.f32 	%f32, [%rd33+-12];
	fma.rn.f32 	%f33, %f31, %f32, %f30;
	ld.global.f32 	%f34, [%rd18+-8];
	ld.global.f32 	%f35, [%rd33+-8];
	fma.rn.f32 	%f36, %f34, %f35, %f33;
	ld.global.f32 	%f37, [%rd18+-4];
	ld.global.f32 	%f38, [%rd33+-4];
	fma.rn.f32 	%f39, %f37, %f38, %f36;
	ld.global.f32 	%f40, [%rd18];
	ld.global.f32 	%f41, [%rd33];
	fma.rn.f32 	%f42, %f40, %f41, %f39;
	ld.global.f32 	%f43, [%rd18+4];
	ld.global.f32 	%f44, [%rd33+4];
	fma.rn.f32 	%f45, %f43, %f44, %f42;
	ld.global.f32 	%f46, [%rd18+8];
	ld.global.f32 	%f47, [%rd33+8];
	fma.rn.f32 	%f48, %f46, %f47, %f45;
	ld.global.f32 	%f49, [%rd18+12];
	ld.global.f32 	%f50, [%rd33+12];
	fma.rn.f32 	%f51, %f49, %f50, %f48;
	ld.global.f32 	%f52, [%rd18+16];
	ld.global.f32 	%f53, [%rd33+16];
	fma.rn.f32 	%f54, %f52, %f53, %f51;
	ld.global.f32 	%f55, [%rd18+20];
	ld.global.f32 	%f56, [%rd33+20];
	fma.rn.f32 	%f57, %f55, %f56, %f54;
	ld.global.f32 	%f58, [%rd18+24];
	ld.global.f32 	%f59, [%rd33+24];
	fma.rn.f32 	%f60, %f58, %f59, %f57;
	ld.global.f32 	%f61, [%rd18+28];
	ld.global.f32 	%f62, [%rd33+28];
	fma.rn.f32 	%f109, %f61, %f62, %f60;
	add.s32 	%r32, %r32, 16;
	add.s32 	%r31, %r31, 16;
	add.s64 	%rd33, %rd33, 64;
	setp.ne.s32 	%p4, %r32, 0;
	@%p4 bra 	$L__BB0_4;
$L__BB0_5:
	setp.eq.s32 	%p5, %r3, 0;
	@%p5 bra 	$L__BB0_14;
	and.b32  	%r11, %r23, 7;
	setp.lt.u32 	%p6, %r3, 8;
	@%p6 bra 	$L__BB0_8;
	add.s32 	%r29, %r34, %r2;
	mul.wide.s32 	%rd19, %r29, 4;
	add.s64 	%rd20, %rd2, %rd19;
	ld.global.f32 	%f64, [%rd20];
	mul.wide.u32 	%rd21, %r34, 4;
	add.s64 	%rd22, %rd1, %rd21;
	ld.global.f32 	%f65, [%rd22];
	fma.rn.f32 	%f66, %f64, %f65, %f109;
	ld.global.f32 	%f67, [%rd20+4];
	ld.global.f32 	%f68, [%rd22+4];
	fma.rn.f32 	%f69, %f67, %f68, %f66;
	ld.global.f32 	%f70, [%rd20+8];
	ld.global.f32 	%f71, [%rd22+8];
	fma.rn.f32 	%f72, %f70, %f71, %f69;
	ld.global.f32 	%f73, [%rd20+12];
	ld.global.f32 	%f74, [%rd22+12];
	fma.rn.f32 	%f75, %f73, %f74, %f72;
	ld.global.f32 	%f76, [%rd20+16];
	ld.global.f32 	%f77, [%rd22+16];
	fma.rn.f32 	%f78, %f76, %f77, %f75;
	ld.global.f32 	%f79, [%rd20+20];
	ld.global.f32 	%f80, [%rd22+20];
	fma.rn.f32 	%f81, %f79, %f80, %f78;
	ld.global.f32 	%f82, [%rd20+24];
	ld.global.f32 	%f83, [%rd22+24];
	fma.rn.f32 	%f84, %f82, %f83, %f81;
	ld.global.f32 	%f85, [%rd20+28];
	ld.global.f32 	%f86, [%rd22+28];
	fma.rn.f32 	%f109, %f85, %f86, %f84;
	add.s32 	%r34, %r34, 8;
$L__BB0_8:
	setp.eq.s32 	%p7, %r11, 0;
	@%p7 bra 	$L__BB0_14;
	and.b32  	%r14, %r23, 3;
	setp.lt.u32 	%p8, %r11, 4;
	@%p8 bra 	$L__BB0_11;
	add.s32 	%r30, %r34, %r2;
	mul.wide.s32 	%rd23, %r30, 4;
	add.s64 	%rd24, %rd2, %rd23;
	ld.global.f32 	%f88, [%rd24];
	mul.wide.u32 	%rd25, %r34, 4;
	add.s64 	%rd26, %rd1, %rd25;
	ld.global.f32 	%f89, [%rd26];
	fma.rn.f32 	%f90, %f88, %f89, %f109;
	ld.global.f32 	%f91, [%rd24+4];
	ld.global.f32 	%f92, [%rd26+4];
	fma.rn.f32 	%f93, %f91, %f92, %f90;
	ld.global.f32 	%f94, [%rd24+8];
	ld.global.f32 	%f95, [%rd26+8];
	fma.rn.f32 	%f96, %f94, %f95, %f93;
	ld.global.f32 	%f97, [%rd24+12];
	ld.global.f32 	%f98, [%rd26+12];
	fma.rn.f32 	%f109, %f97, %f98, %f96;
	add.s32 	%r34, %r34, 4;
$L__BB0_11:
	setp.eq.s32 	%p9, %r14, 0;
	@%p9 bra 	$L__BB0_14;
	mul.wide.u32 	%rd27, %r34, 4;
	add.s64 	%rd34, %rd1, %rd27;
	add.s32 	%r37, %r34, %r2;
	neg.s32 	%r36, %r14;
$L__BB0_13:
	.pragma "nounroll";
	mul.wide.s32 	%rd28, %r37, 4;
	add.s64 	%rd29, %rd2, %rd28;
	ld.global.f32 	%f99, [%rd29];
	ld.global.f32 	%f100, [%rd34];
	fma.rn.f32 	%f109, %f99, %f100, %f109;
	add.s64 	%rd34, %rd34, 4;
	add.s32 	%r37, %r37, 1;
	add.s32 	%r36, %r36, 1;
	setp.ne.s32 	%p10, %r36, 0;
	@%p10 bra 	$L__BB0_13;
$L__BB0_14:
	cvta.to.global.u64 	%rd30, %rd11;
	add.s64 	%rd32, %rd30, %rd15;
	st.global.f32 	[%rd32], %f109;
$L__BB0_15:
	ret;

}
	// .globl	_Z15relu_activationPfi
.visible .entry _Z15relu_activationPfi(
	.param .u64 .ptr .align 1 _Z15relu_activationPfi_param_0,
	.param .u32 _Z15relu_activationPfi_param_1
)
{
	.reg .pred 	%p<2>;
	.reg .b32 	%r<6>;
	.reg .b32 	%f<3>;
	.reg .b64 	%rd<5>;

	ld.param.u64 	%rd1, [_Z15relu_activationPfi_param_0];
	ld.param.u32 	%r2, [_Z15relu_activationPfi_param_1];
	mov.u32 	%r3, %ctaid.x;
	mov.u32 	%r4, %ntid.x;
	mov.u32 	%r5, %tid.x;
	mad.lo.s32 	%r1, %r3, %r4, %r5;
	setp.ge.s32 	%p1, %r1, %r2;
	@%p1 bra 	$L__BB1_2;
	cvta.to.global.u64 	%rd2, %rd1;
	mul.wide.s32 	%rd3, %r1, 4;
	add.s64 	%rd4, %rd2, %rd3;
	ld.global.f32 	%f1, [%rd4];
	max.f32 	%f2, %f1, 0f00000000;
	st.global.f32 	[%rd4], %f2;
$L__BB1_2:
	ret;

}
	// .globl	_Z18softmax_activationPfS_i
.visible .entry _Z18softmax_activationPfS_i(
	.param .u64 .ptr .align 1 _Z18softmax_activationPfS_i_param_0,
	.param .u64 .ptr .align 1 _Z18softmax_activationPfS_i_param_1,
	.param .u32 _Z18softmax_activationPfS_i_param_2
)
{
	.reg .pred 	%p<13>;
	.reg .b32 	%r<32>;
	.reg .b32 	%f<40>;
	.reg .b64 	%rd<12>;
	// demoted variable
	.shared .align 4 .b8 _ZZ18softmax_activationPfS_iE10shared_max[512];
	// demoted variable
	.shared .align 4 .b8 _ZZ18softmax_activationPfS_iE10shared_sum[512];
	ld.param.u64 	%rd3, [_Z18softmax_activationPfS_i_param_0];
	ld.param.u64 	%rd4, [_Z18softmax_activationPfS_i_param_1];
	ld.param.u32 	%r16, [_Z18softmax_activationPfS_i_param_2];
	cvta.to.global.u64 	%rd1, %rd3;
	cvta.to.global.u64 	%rd2, %rd4;
	mov.u32 	%r31, %tid.x;
	setp.ge.s32 	%p1, %r31, %r16;
	mov.f32 	%f37, 0fFF7FFFFF;
	@%p1 bra 	$L__BB2_3;
	mov.f32 	%f37, 0fFF7FFFFF;
	mov.u32 	%r2, %ntid.x;
	mov.u32 	%r27, %r31;
$L__BB2_2:
	mul.wide.s32 	%rd5, %r27, 4;
	add.s64 	%rd6, %rd1, %rd5;
	ld.global.f32 	%f11, [%rd6];
	max.f32 	%f37, %f37, %f11;
	add.s32 	%r27, %r27, %r2;
	setp.lt.s32 	%p2, %r27, %r16;
	@%p2 bra 	$L__BB2_2;
$L__BB2_3:
	shl.b32 	%r17, %r31, 2;
	mov.u32 	%r18, _ZZ18softmax_activationPfS_iE10shared_max;
	add.s32 	%r5, %r18, %r17;
	st.shared.f32 	[%r5], %f37;
	bar.sync 	0;
	mov.u32 	%r6, %ntid.x;
	setp.lt.u32 	%p3, %r6, 2;
	@%p3 bra 	$L__BB2_8;
	mov.u32 	%r28, %r6;
$L__BB2_5:
	shr.u32 	%r8, %r28, 1;
	setp.ge.u32 	%p4, %r31, %r8;
	@%p4 bra 	$L__BB2_7;
	ld.shared.f32 	%f12, [%r5];
	shl.b32 	%r19, %r8, 2;
	add.s32 	%r20, %r5, %r19;
	ld.shared.f32 	%f13, [%r20];
	max.f32 	%f14, %f12, %f13;
	st.shared.f32 	[%r5], %f14;
$L__BB2_7:
	bar.sync 	0;
	setp.gt.u32 	%p5, %r28, 3;
	mov.u32 	%r28, %r8;
	@%p5 bra 	$L__BB2_5;
$L__BB2_8:
	setp.ge.s32 	%p6, %r31, %r16;
	ld.shared.f32 	%f4, [_ZZ18softmax_activationPfS_iE10shared_max];
	bar.sync 	0;
	mov.f32 	%f39, 0f00000000;
	@%p6 bra 	$L__BB2_11;
	mov.f32 	%f39, 0f00000000;
	mov.u32 	%r29, %r31;
$L__BB2_10:
	mul.wide.s32 	%rd7, %r29, 4;
	add.s64 	%rd8, %rd1, %rd7;
	ld.global.f32 	%f17, [%rd8];
	sub.f32 	%f18, %f17, %f4;
	fma.rn.f32 	%f19, %f18, 0f3BBB989D, 0f3F000000;
	cvt.sat.f32.f32 	%f20, %f19;
	mov.f32 	%f21, 0f4B400001;
	mov.f32 	%f22, 0f437C0000;
	fma.rm.f32 	%f23, %f20, %f22, %f21;
	add.f32 	%f24, %f23, 0fCB40007F;
	neg.f32 	%f25, %f24;
	fma.rn.f32 	%f26, %f18, 0f3FB8AA3B, %f25;
	fma.rn.f32 	%f27, %f18, 0f32A57060, %f26;
	mov.b32 	%r21, %f23;
	shl.b32 	%r22, %r21, 23;
	mov.b32 	%f28, %r22;
	ex2.approx.ftz.f32 	%f29, %f27;
	mul.f32 	%f30, %f29, %f28;
	add.s64 	%rd9, %rd2, %rd7;
	st.global.f32 	[%rd9], %f30;
	add.f32 	%f39, %f39, %f30;
	add.s32 	%r29, %r29, %r6;
	setp.lt.s32 	%p7, %r29, %r16;
	@%p7 bra 	$L__BB2_10;
$L__BB2_11:
	setp.lt.u32 	%p8, %r6, 2;
	mov.u32 	%r24, _ZZ18softmax_activationPfS_iE10shared_sum;
	add.s32 	%r11, %r24, %r17;
	st.shared.f32 	[%r11], %f39;
	bar.sync 	0;
	@%p8 bra 	$L__BB2_16;
	mov.u32 	%r30, %r6;
$L__BB2_13:
	shr.u32 	%r13, %r30, 1;
	setp.ge.u32 	%p9, %r31, %r13;
	@%p9 bra 	$L__BB2_15;
	shl.b32 	%r25, %r13, 2;
	add.s32 	%r26, %r11, %r25;
	ld.shared.f32 	%f31, [%r26];
	ld.shared.f32 	%f32, [%r11];
	add.f32 	%f33, %f31, %f32;
	st.shared.f32 	[%r11], %f33;
$L__BB2_15:
	bar.sync 	0;
	setp.gt.u32 	%p10, %r30, 3;
	mov.u32 	%r30, %r13;
	@%p10 bra 	$L__BB2_13;
$L__BB2_16:
	setp.ge.s32 	%p11, %r31, %r16;
	@%p11 bra 	$L__BB2_19;
	ld.shared.f32 	%f8, [_ZZ18softmax_activationPfS_iE10shared_sum];
$L__BB2_18:
	mul.wide.s32 	%rd10, %r31, 4;
	add.s64 	%rd11, %rd2, %rd10;
	ld.global.f32 	%f34, [%rd11];
	div.rn.f32 	%f35, %f34, %f8;
	st.global.f32 	[%rd11], %f35;
	add.s32 	%r31, %r31, %r6;
	setp.lt.s32 	%p12, %r31, %r16;
	@%p12 bra 	$L__BB2_18;
$L__BB2_19:
	ret;

}
	// .globl	_Z26compute_output_layer_errorPfS_hi
.visible .entry _Z26compute_output_layer_errorPfS_hi(
	.param .u64 .ptr .align 1 _Z26compute_output_layer_errorPfS_hi_param_0,
	.param .u64 .ptr .align 1 _Z26compute_output_layer_errorPfS_hi_param_1,
	.param .u8 _Z26compute_output_layer_errorPfS_hi_param_2,
	.param .u32 _Z26compute_output_layer_errorPfS_hi_param_3
)
{
	.reg .pred 	%p<3>;
	.reg .b16 	%rs<2>;
	.reg .b32 	%r<7>;
	.reg .b32 	%f<6>;
	.reg .b64 	%rd<11>;

	ld.param.u64 	%rd3, [_Z26compute_output_layer_errorPfS_hi_param_0];
	ld.param.u64 	%rd2, [_Z26compute_output_layer_errorPfS_hi_param_1];
	ld.param.u8 	%rs1, [_Z26compute_output_layer_errorPfS_hi_param_2];
	ld.param.u32 	%r2, [_Z26compute_output_layer_errorPfS_hi_param_3];
	cvta.to.global.u64 	%rd1, %rd3;
	mov.u32 	%r3, %ctaid.x;
	mov.u32 	%r4, %ntid.x;
	mov.u32 	%r5, %tid.x;
	mad.lo.s32 	%r1, %r3, %r4, %r5;
	setp.ge.s32 	%p1, %r1, %r2;
	@%p1 bra 	$L__BB3_5;
	cvt.u32.u16 	%r6, %rs1;
	setp.ne.s32 	%p2, %r1, %r6;
	@%p2 bra 	$L__BB3_3;
	mul.wide.u32 	%rd6, %r1, 4;
	add.s64 	%rd7, %rd1, %rd6;
	ld.global.f32 	%f4, [%rd7];
	add.f32 	%f5, %f4, 0fBF800000;
	bra.uni 	$L__BB3_4;
$L__BB3_3:
	mul.wide.s32 	%rd4, %r1, 4;
	add.s64 	%rd5, %rd1, %rd4;
	ld.global.f32 	%f5, [%rd5];
$L__BB3_4:
	cvta.to.global.u64 	%rd8, %rd2;
	mul.wide.s32 	%rd9, %r1, 4;
	add.s64 	%rd10, %rd8, %rd9;
	st.global.f32 	[%rd10], %f5;
$L__BB3_5:
	ret;

}
	// .globl	_Z26compute_hidden_layer_errorPfS_S_S_ii
.visible .entry _Z26compute_hidden_layer_errorPfS_S_S_ii(
	.param .u64 .ptr .align 1 _Z26compute_hidden_layer_errorPfS_S_S_ii_param_0,
	.param .u64 .ptr .align 1 _Z26compute_hidden_layer_errorPfS_S_S_ii_param_1,
	.param .u64 .ptr .align 1 _Z26compute_hidden_layer_errorPfS_S_S_ii_param_2,
	.param .u64 .ptr .align 1 _Z26compute_hidden_layer_errorPfS_S_S_ii_param_3,
	.param .u32 _Z26compute_hidden_layer_errorPfS_S_S_ii_param_4,
	.param .u32 _Z26compute_hidden_layer_errorPfS_S_S_ii_param_5
)
{
	.reg .pred 	%p<12>;
	.reg .b32 	%r<38>;
	.reg .b32 	%f<115>;
	.reg .b64 	%rd<61>;

	ld.param.u64 	%rd11, [_Z26compute_hidden_layer_errorPfS_S_S_ii_param_0];
	ld.param.u64 	%rd12, [_Z26compute_hidden_layer_errorPfS_S_S_ii_param_1];
	ld.param.u64 	%rd9, [_Z26compute_hidden_layer_errorPfS_S_S_ii_param_2];
	ld.param.u64 	%rd10, [_Z26compute_hidden_layer_errorPfS_S_S_ii_param_3];
	ld.param.u32 	%r23, [_Z26compute_hidden_layer_errorPfS_S_S_ii_param_4];
	ld.param.u32 	%r24, [_Z26compute_hidden_layer_errorPfS_S_S_ii_param_5];
	cvta.to.global.u64 	%rd1, %rd12;
	cvta.to.global.u64 	%rd2, %rd11;
	mov.u32 	%r25, %ctaid.x;
	mov.u32 	%r26, %ntid.x;
	mov.u32 	%r27, %tid.x;
	mad.lo.s32 	%r1, %r25, %r26, %r27;
	setp.ge.s32 	%p1, %r1, %r24;
	@%p1 bra 	$L__BB4_15;
	setp.lt.s32 	%p2, %r23, 1;
	mov.f32 	%f114, 0f00000000;
	@%p2 bra 	$L__BB4_14;
	and.b32  	%r2, %r23, 15;
	setp.lt.u32 	%p3, %r23, 16;
	mov.f32 	%f114, 0f00000000;
	mov.b32 	%r34, 0;
	@%p3 bra 	$L__BB4_5;
	and.b32  	%r34, %r23, 2147483632;
	neg.s32 	%r32, %r34;
	shl.b32 	%r5, %r24, 4;
	add.s64 	%rd59, %rd2, 32;
	mov.f32 	%f114, 0f00000000;
	mul.wide.s32 	%rd15, %r24, 4;
	mov.u32 	%r31, %r1;
$L__BB4_4:
	.pragma "nounroll";
	ld.global.f32 	%f18, [%rd59+-32];
	mul.wide.s32 	%rd13, %r31, 4;
	add.s64 	%rd14, %rd1, %rd13;
	ld.global.f32 	%f19, [%rd14];
	fma.rn.f32 	%f20, %f18, %f19, %f114;
	ld.global.f32 	%f21, [%rd59+-28];
	add.s64 	%rd16, %rd14, %rd15;
	ld.global.f32 	%f22, [%rd16];
	fma.rn.f32 	%f23, %f21, %f22, %f20;
	ld.global.f32 	%f24, [%rd59+-24];
	add.s64 	%rd17, %rd16, %rd15;
	ld.global.f32 	%f25, [%rd17];
	fma.rn.f32 	%f26, %f24, %f25, %f23;
	ld.global.f32 	%f27, [%rd59+-20];
	add.s64 	%rd18, %rd17, %rd15;
	ld.global.f32 	%f28, [%rd18];
	fma.rn.f32 	%f29, %f27, %f28, %f26;
	ld.global.f32 	%f30, [%rd59+-16];
	add.s64 	%rd19, %rd18, %rd15;
	ld.global.f32 	%f31, [%rd19];
	fma.rn.f32 	%f32, %f30, %f31, %f29;
	ld.global.f32 	%f33, [%rd59+-12];
	add.s64 	%rd20, %rd19, %rd15;
	ld.global.f32 	%f34, [%rd20];
	fma.rn.f32 	%f35, %f33, %f34, %f32;
	ld.global.f32 	%f36, [%rd59+-8];
	add.s64 	%rd21, %rd20, %rd15;
	ld.global.f32 	%f37, [%rd21];
	fma.rn.f32 	%f38, %f36, %f37, %f35;
	ld.global.f32 	%f39, [%rd59+-4];
	add.s64 	%rd22, %rd21, %rd15;
	ld.global.f32 	%f40, [%rd22];
	fma.rn.f32 	%f41, %f39, %f40, %f38;
	ld.global.f32 	%f42, [%rd59];
	add.s64 	%rd23, %rd22, %rd15;
	ld.global.f32 	%f43, [%rd23];
	fma.rn.f32 	%f44, %f42, %f43, %f41;
	ld.global.f32 	%f45, [%rd59+4];
	add.s64 	%rd24, %rd23, %rd15;
	ld.global.f32 	%f46, [%rd24];
	fma.rn.f32 	%f47, %f45, %f46, %f44;
	ld.global.f32 	%f48, [%rd59+8];
	add.s64 	%rd25, %rd24, %rd15;
	ld.global.f32 	%f49, [%rd25];
	fma.rn.f32 	%f50, %f48, %f49, %f47;
	ld.global.f32 	%f51, [%rd59+12];
	add.s64 	%rd26, %rd25, %rd15;
	ld.global.f32 	%f52, [%rd26];
	fma.rn.f32 	%f53, %f51, %f52, %f50;
	ld.global.f32 	%f54, [%rd59+16];
	add.s64 	%rd27, %rd26, %rd15;
	ld.global.f32 	%f55, [%rd27];
	fma.rn.f32 	%f56, %f54, %f55, %f53;
	ld.global.f32 	%f57, [%rd59+20];
	add.s64 	%rd28, %rd27, %rd15;
	ld.global.f32 	%f58, [%rd28];
	fma.rn.f32 	%f59, %f57, %f58, %f56;
	ld.global.f32 	%f60, [%rd59+24];
	add.s64 	%rd29, %rd28, %rd15;
	ld.global.f32 	%f61, [%rd29];
	fma.rn.f32 	%f62, %f60, %f61, %f59;
	ld.global.f32 	%f63, [%rd59+28];
	add.s64 	%rd30, %rd29, %rd15;
	ld.global.f32 	%f64, [%rd30];
	fma.rn.f32 	%f114, %f63, %f64, %f62;
	add.s32 	%r32, %r32, 16;
	add.s32 	%r31, %r31, %r5;
	add.s64 	%rd59, %rd59, 64;
	setp.ne.s32 	%p4, %r32, 0;
	@%p4 bra 	$L__BB4_4;
$L__BB4_5:
	setp.eq.s32 	%p5, %r2, 0;
	@%p5 bra 	$L__BB4_14;
	and.b32  	%r11, %r23, 7;
	setp.lt.u32 	%p6, %r2, 8;
	@%p6 bra 	$L__BB4_8;
	mul.wide.u32 	%rd31, %r34, 4;
	add.s64 	%rd32, %rd2, %rd31;
	ld.global.f32 	%f66, [%rd32];
	mad.lo.s32 	%r29, %r34, %r24, %r1;
	mul.wide.s32 	%rd33, %r29, 4;
	add.s64 	%rd34, %rd1, %rd33;
	ld.global.f32 	%f67, [%rd34];
	fma.rn.f32 	%f68, %f66, %f67, %f114;
	ld.global.f32 	%f69, [%rd32+4];
	mul.wide.s32 	%rd35, %r24, 4;
	add.s64 	%rd36, %rd34, %rd35;
	ld.global.f32 	%f70, [%rd36];
	fma.rn.f32 	%f71, %f69, %f70, %f68;
	ld.global.f32 	%f72, [%rd32+8];
	add.s64 	%rd37, %rd36, %rd35;
	ld.global.f32 	%f73, [%rd37];
	fma.rn.f32 	%f74, %f72, %f73, %f71;
	ld.global.f32 	%f75, [%rd32+12];
	add.s64 	%rd38, %rd37, %rd35;
	ld.global.f32 	%f76, [%rd38];
	fma.rn.f32 	%f77, %f75, %f76, %f74;
	ld.global.f32 	%f78, [%rd32+16];
	add.s64 	%rd39, %rd38, %rd35;
	ld.global.f32 	%f79, [%rd39];
	fma.rn.f32 	%f80, %f78, %f79, %f77;
	ld.global.f32 	%f81, [%rd32+20];
	add.s64 	%rd40, %rd39, %rd35;
	ld.global.f32 	%f82, [%rd40];
	fma.rn.f32 	%f83, %f81, %f82, %f80;
	ld.global.f32 	%f84, [%rd32+24];
	add.s64 	%rd41, %rd40, %rd35;
	ld.global.f32 	%f85, [%rd41];
	fma.rn.f32 	%f86, %f84, %f85, %f83;
	ld.global.f32 	%f87, [%rd32+28];
	add.s64 	%rd42, %rd41, %rd35;
	ld.global.f32 	%f88, [%rd42];
	fma.rn.f32 	%f114, %f87, %f88, %f86;
	add.s32 	%r34, %r34, 8;
$L__BB4_8:
	setp.eq.s32 	%p7, %r11, 0;
	@%p7 bra 	$L__BB4_14;
	and.b32  	%r14, %r23, 3;
	setp.lt.u32 	%p8, %r11, 4;
	@%p8 bra 	$L__BB4_11;
	mul.wide.u32 	%rd43, %r34, 4;
	add.s64 	%rd44, %rd2, %rd43;
	ld.global.f32 	%f90, [%rd44];
	mad.lo.s32 	%r30, %r34, %r24, %r1;
	mul.wide.s32 	%rd45, %r30, 4;
	add.s64 	%rd46, %rd1, %rd45;
	ld.global.f32 	%f91, [%rd46];
	fma.rn.f32 	%f92, %f90, %f91, %f114;
	ld.global.f32 	%f93, [%rd44+4];
	mul.wide.s32 	%rd47, %r24, 4;
	add.s64 	%rd48, %rd46, %rd47;
	ld.global.f32 	%f94, [%rd48];
	fma.rn.f32 	%f95, %f93, %f94, %f92;
	ld.global.f32 	%f96, [%rd44+8];
	add.s64 	%rd49, %rd48, %rd47;
	ld.global.f32 	%f97, [%rd49];
	fma.rn.f32 	%f98, %f96, %f97, %f95;
	ld.global.f32 	%f99, [%rd44+12];
	add.s64 	%rd50, %rd49, %rd47;
	ld.global.f32 	%f100, [%rd50];
	fma.rn.f32 	%f114, %f99, %f100, %f98;
	add.s32 	%r34, %r34, 4;
$L__BB4_11:
	setp.eq.s32 	%p9, %r14, 0;
	@%p9 bra 	$L__BB4_14;
	mad.lo.s32 	%r37, %r34, %r24, %r1;
	mul.wide.u32 	%rd51, %r34, 4;
	add.s64 	%rd60, %rd2, %rd51;
	neg.s32 	%r36, %r14;
$L__BB4_13:
	.pragma "nounroll";
	ld.global.f32 	%f101, [%rd60];
	mul.wide.s32 	%rd52, %r37, 4;
	add.s64 	%rd53, %rd1, %rd52;
	ld.global.f32 	%f102, [%rd53];
	fma.rn.f32 	%f114, %f101, %f102, %f114;
	add.s32 	%r37, %r37, %r24;
	add.s64 	%rd60, %rd60, 4;
	add.s32 	%r36, %r36, 1;
	setp.ne.s32 	%p10, %r36, 0;
	@%p10 bra 	$L__BB4_13;
$L__BB4_14:
	cvta.to.global.u64 	%rd54, %rd9;
	mul.wide.s32 	%rd55, %r1, 4;
	add.s64 	%rd56, %rd54, %rd55;
	ld.global.f32 	%f103, [%rd56];
	setp.gt.f32 	%p11, %f103, 0f00000000;
	selp.f32 	%f104, 0f3F800000, 0f00000000, %p11;
	mul.f32 	%f105, %f114, %f104;
	cvta.to.global.u64 	%rd57, %rd10;
	add.s64 	%rd58, %rd57, %rd55;
	st.global.f32 	[%rd58], %f105;
$L__BB4_15:
	ret;

}
	// .globl	_Z20accumulate_gradientsPfS_S_S_S_S_ii
.visible .entry _Z20accumulate_gradientsPfS_S_S_S_S_ii(
	.param .u64 .ptr .align 1 _Z20accumulate_gradientsPfS_S_S_S_S_ii_param_0,
	.param .u64 .ptr .align 1 _Z20accumulate_gradientsPfS_S_S_S_S_ii_param_1,
	.param .u64 .ptr .align 1 _Z20accumulate_gradientsPfS_S_S_S_S_ii_param_2,
	.param .u64 .ptr .align 1 _Z20accumulate_gradientsPfS_S_S_S_S_ii_param_3,
	.param .u64 .ptr .align 1 _Z20accumulate_gradientsPfS_S_S_S_S_ii_param_4,
	.param .u64 .ptr .align 1 _Z20accumulate_gradientsPfS_S_S_S_S_ii_param_5,
	.param .u32 _Z20accumulate_gradientsPfS_S_S_S_S_ii_param_6,
	.param .u32 _Z20accumulate_gradientsPfS_S_S_S_S_ii_param_7
)
{
	.reg .pred 	%p<11>;
	.reg .b32 	%r<39>;
	.reg .b32 	%f<119>;
	.reg .b64 	%rd<35>;

	ld.param.u64 	%rd11, [_Z20accumulate_gradientsPfS_S_S_S_S_ii_param_2];
	ld.param.u64 	%rd12, [_Z20accumulate_gradientsPfS_S_S_S_S_ii_param_3];
	ld.param.u64 	%rd14, [_Z20accumulate_gradientsPfS_S_S_S_S_ii_param_4];
	ld.param.u64 	%rd13, [_Z20accumulate_gradientsPfS_S_S_S_S_ii_param_5];
	ld.param.u32 	%r24, [_Z20accumulate_gradientsPfS_S_S_S_S_ii_param_6];
	ld.param.u32 	%r23, [_Z20accumulate_gradientsPfS_S_S_S_S_ii_param_7];
	cvta.to.global.u64 	%rd1, %rd14;
	cvta.to.global.u64 	%rd2, %rd12;
	mov.u32 	%r25, %ctaid.x;
	mov.u32 	%r26, %ntid.x;
	mov.u32 	%r27, %tid.x;
	mad.lo.s32 	%r1, %r25, %r26, %r27;
	setp.ge.s32 	%p1, %r1, %r24;
	@%p1 bra 	$L__BB5_14;
	cvta.to.global.u64 	%rd15, %rd11;
	cvta.to.global.u64 	%rd16, %rd13;
	mul.wide.s32 	%rd17, %r1, 4;
	add.s64 	%rd18, %rd16, %rd17;
	add.s64 	%rd3, %rd15, %rd17;
	ld.global.f32 	%f1, [%rd3];
	atom.global.add.f32 	%f2, [%rd18], %f1;
	setp.lt.s32 	%p2, %r23, 1;
	@%p2 bra 	$L__BB5_14;
	mul.lo.s32 	%r2, %r23, %r1;
	setp.lt.u32 	%p3, %r23, 16;
	mov.b32 	%r35, 0;
	@%p3 bra 	$L__BB5_5;
	and.b32  	%r35, %r23, 2147483632;
	neg.s32 	%r33, %r35;
	add.s64 	%rd33, %rd2, 32;
	mov.u32 	%r32, %r2;
$L__BB5_4:
	.pragma "nounroll";
	mul.wide.s32 	%rd19, %r32, 4;
	add.s64 	%rd20, %rd1, %rd19;
	ld.global.f32 	%f3, [%rd3];
	ld.global.f32 	%f4, [%rd33+-32];
	mul.f32 	%f5, %f3, %f4;
	atom.global.add.f32 	%f6, [%rd20], %f5;
	ld.global.f32 	%f7, [%rd3];
	ld.global.f32 	%f8, [%rd33+-28];
	mul.f32 	%f9, %f7, %f8;
	atom.global.add.f32 	%f10, [%rd20+4], %f9;
	ld.global.f32 	%f11, [%rd3];
	ld.global.f32 	%f12, [%rd33+-24];
	mul.f32 	%f13, %f11, %f12;
	atom.global.add.f32 	%f14, [%rd20+8], %f13;
	ld.global.f32 	%f15, [%rd3];
	ld.global.f32 	%f16, [%rd33+-20];
	mul.f32 	%f17, %f15, %f16;
	atom.global.add.f32 	%f18, [%rd20+12], %f17;
	ld.global.f32 	%f19, [%rd3];
	ld.global.f32 	%f20, [%rd33+-16];
	mul.f32 	%f21, %f19, %f20;
	atom.global.add.f32 	%f22, [%rd20+16], %f21;
	ld.global.f32 	%f23, [%rd3];
	ld.global.f32 	%f24, [%rd33+-12];
	mul.f32 	%f25, %f23, %f24;
	atom.global.add.f32 	%f26, [%rd20+20], %f25;
	ld.global.f32 	%f27, [%rd3];
	ld.global.f32 	%f28, [%rd33+-8];
	mul.f32 	%f29, %f27, %f28;
	atom.global.add.f32 	%f30, [%rd20+24], %f29;
	ld.global.f32 	%f31, [%rd3];
	ld.global.f32 	%f32, [%rd33+-4];
	mul.f32 	%f33, %f31, %f32;
	atom.global.add.f32 	%f34, [%rd20+28], %f33;
	ld.global.f32 	%f35, [%rd3];
	ld.global.f32 	%f36, [%rd33];
	mul.f32 	%f37, %f35, %f36;
	atom.global.add.f32 	%f38, [%rd20+32], %f37;
	ld.global.f32 	%f39, [%rd3];
	ld.global.f32 	%f40, [%rd33+4];
	mul.f32 	%f41, %f39, %f40;
	atom.global.add.f32 	%f42, [%rd20+36], %f41;
	ld.global.f32 	%f43, [%rd3];
	ld.global.f32 	%f44, [%rd33+8];
	mul.f32 	%f45, %f43, %f44;
	atom.global.add.f32 	%f46, [%rd20+40], %f45;
	ld.global.f32 	%f47, [%rd3];
	ld.global.f32 	%f48, [%rd33+12];
	mul.f32 	%f49, %f47, %f48;
	atom.global.add.f32 	%f50, [%rd20+44], %f49;
	ld.global.f32 	%f51, [%rd3];
	ld.global.f32 	%f52, [%rd33+16];
	mul.f32 	%f53, %f51, %f52;
	atom.global.add.f32 	%f54, [%rd20+48], %f53;
	ld.global.f32 	%f55, [%rd3];
	ld.global.f32 	%f56, [%rd33+20];
	mul.f32 	%f57, %f55, %f56;
	atom.global.add.f32 	%f58, [%rd20+52], %f57;
	ld.global.f32 	%f59, [%rd3];
	ld.global.f32 	%f60, [%rd33+24];
	mul.f32 	%f61, %f59, %f60;
	atom.global.add.f32 	%f62, [%rd20+56], %f61;
	ld.global.f32 	%f63, [%rd3];
	ld.global.f32 	%f64, [%rd33+28];
	mul.f32 	%f65, %f63, %f64;
	atom.global.add.f32 	%f66, [%rd20+60], %f65;
	add.s32 	%r33, %r33, 16;
	add.s32 	%r32, %r32, 16;
	add.s64 	%rd33, %rd33, 64;
	setp.ne.s32 	%p4, %r33, 0;
	@%p4 bra 	$L__BB5_4;
$L__BB5_5:
	and.b32  	%r10, %r23, 15;
	setp.eq.s32 	%p5, %r10, 0;
	@%p5 bra 	$L__BB5_14;
	ld.param.u64 	%rd32, [_Z20accumulate_gradientsPfS_S_S_S_S_ii_param_3];
	cvta.to.global.u64 	%rd7, %rd32;
	and.b32  	%r11, %r23, 7;
	setp.lt.u32 	%p6, %r10, 8;
	@%p6 bra 	$L__BB5_8;
	add.s32 	%r30, %r35, %r2;
	mul.wide.s32 	%rd21, %r30, 4;
	add.s64 	%rd22, %rd1, %rd21;
	ld.global.f32 	%f67, [%rd3];
	mul.wide.u32 	%rd23, %r35, 4;
	add.s64 	%rd24, %rd7, %rd23;
	ld.global.f32 	%f68, [%rd24];
	mul.f32 	%f69, %f67, %f68;
	atom.global.add.f32 	%f70, [%rd22], %f69;
	ld.global.f32 	%f71, [%rd3];
	ld.global.f32 	%f72, [%rd24+4];
	mul.f32 	%f73, %f71, %f72;
	atom.global.add.f32 	%f74, [%rd22+4], %f73;
	ld.global.f32 	%f75, [%rd3];
	ld.global.f32 	%f76, [%rd24+8];
	mul.f32 	%f77, %f75, %f76;
	atom.global.add.f32 	%f78, [%rd22+8], %f77;
	ld.global.f32 	%f79, [%rd3];
	ld.global.f32 	%f80, [%rd24+12];
	mul.f32 	%f81, %f79, %f80;
	atom.global.add.f32 	%f82, [%rd22+12], %f81;
	ld.global.f32 	%f83, [%rd3];
	ld.global.f32 	%f84, [%rd24+16];
	mul.f32 	%f85, %f83, %f84;
	atom.global.add.f32 	%f86, [%rd22+16], %f85;
	ld.global.f32 	%f87, [%rd3];
	ld.global.f32 	%f88, [%rd24+20];
	mul.f32 	%f89, %f87, %f88;
	atom.global.add.f32 	%f90, [%rd22+20], %f89;
	ld.global.f32 	%f91, [%rd3];
	ld.global.f32 	%f92, [%rd24+24];
	mul.f32 	%f93, %f91, %f92;
	atom.global.add.f32 	%f94, [%rd22+24], %f93;
	ld.global.f32 	%f95, [%rd3];
	ld.global.f32 	%f96, [%rd24+28];
	mul.f32 	%f97, %f95, %f96;
	atom.global.add.f32 	%f98, [%rd22+28], %f97;
	add.s32 	%r35, %r35, 8;
$L__BB5_8:
	setp.eq.s32 	%p7, %r11, 0;
	@%p7 bra 	$L__BB5_14;
	and.b32  	%r14, %r23, 3;
	setp.lt.u32 	%p8, %r11, 4;
	@%p8 bra 	$L__BB5_11;
	add.s32 	%r31, %r35, %r2;
	mul.wide.s32 	%rd25, %r31, 4;
	add.s64 	%rd26, %rd1, %rd25;
	ld.global.f32 	%f99, [%rd3];
	mul.wide.u32 	%rd27, %r35, 4;
	add.s64 	%rd28, %rd7, %rd27;
	ld.global.f32 	%f100, [%rd28];
	mul.f32 	%f101, %f99, %f100;
	atom.global.add.f32 	%f102, [%rd26], %f101;
	ld.global.f32 	%f103, [%rd3];
	ld.global.f32 	%f104, [%rd28+4];
	mul.f32 	%f105, %f103, %f104;
	atom.global.add.f32 	%f106, [%rd26+4], %f105;
	ld.global.f32 	%f107, [%rd3];
	ld.global.f32 	%f108, [%rd28+8];
	mul.f32 	%f109, %f107, %f108;
	atom.global.add.f32 	%f110, [%rd26+8], %f109;
	ld.global.f32 	%f111, [%rd3];
	ld.global.f32 	%f112, [%rd28+12];
	mul.f32 	%f113, %f111, %f112;
	atom.global.add.f32 	%f114, [%rd26+12], %f113;
	add.s32 	%r35, %r35, 4;
$L__BB5_11:
	setp.eq.s32 	%p9, %r14, 0;
	@%p9 bra 	$L__BB5_14;
	mul.wide.u32 	%rd29, %r35, 4;
	add.s64 	%rd34, %rd7, %rd29;
	add.s32 	%r38, %r35, %r2;
	neg.s32 	%r37, %r14;
$L__BB5_13:
	.pragma "nounroll";
	mul.wide.s32 	%rd30, %r38, 4;
	add.s64 	%rd31, %rd1, %rd30;
	ld.global.f32 	%f115, [%rd3];
	ld.global.f32 	%f116, [%rd34];
	mul.f32 	%f117, %f115, %f116;
	atom.global.add.f32 	%f118, [%rd31], %f117;
	add.s64 	%rd34, %rd34, 4;
	add.s32 	%r38, %r38, 1;
	add.s32 	%r37, %r37, 1;
	setp.ne.s32 	%p10, %r37, 0;
	@%p10 bra 	$L__BB5_13;
$L__BB5_14:
	ret;

}


// ===== COMPILED SASS (sm_100) =====

	.target	sm_100

	.elftype	@"ET_EXEC"


//--------------------- .note.nv.tkinfo           --------------------------
	.section	.note.nv.tkinfo,"",@"SHT_NOTE"
	.sectionflags	@"SHF_NOTE_NV_TKINFO"
	.tkinfo
        /*0018*/ 	.word	0x00000002
        /*0030*/ 	.string	""
        /*0030*/ 	.string	"ptxas"
        /*0030*/ 	.string	"Cuda compilation tools, release 13.0, V13.0.88"
        /*0030*/ 	.string	"Build cuda_13.0.r13.0/compiler.36424714_0"
        /*0030*/ 	.string	"-arch sm_100 -m 64 "



//--------------------- .note.nv.cuinfo           --------------------------
	.section	.note.nv.cuinfo,"",@"SHT_NOTE"
	.sectionflags	@"SHF_NOTE_NV_CUINFO"
        /*0018*/ 	.short	0x0002
        /*001a*/ 	.short	0x0064
        /*001c*/ 	.short	0x0082
	.zero		2


//--------------------- .nv.info                  --------------------------
	.section	.nv.info,"",@"SHT_CUDA_INFO"
	.align	4


	//----- nvinfo : EIATTR_REGCOUNT
	.align		4
        /*0000*/ 	.byte	0x04, 0x2f
        /*0002*/ 	.short	(.L_1 - .L_0)
	.align		4
.L_0:
        /*0004*/ 	.word	index@(_Z11matvec_multPfS_S_S_ii)
        /*0008*/ 	.word	0x0000001e


	//----- nvinfo : EIATTR_FRAME_SIZE
	.align		4
.L_1:
        /*000c*/ 	.byte	0x04, 0x11
        /*000e*/ 	.short	(.L_3 - .L_2)
	.align		4
.L_2:
        /*0010*/ 	.word	index@(_Z11matvec_multPfS_S_S_ii)
        /*0014*/ 	.word	0x00000000


	//----- nvinfo : EIATTR_REGCOUNT
	.align		4
.L_3:
        /*0018*/ 	.byte	0x04, 0x2f
        /*001a*/ 	.short	(.L_5 - .L_4)
	.align		4
.L_4:
        /*001c*/ 	.word	index@(_Z15relu_activationPfi)
        /*0020*/ 	.word	0x00000008


	//----- nvinfo : EIATTR_FRAME_SIZE
	.align		4
.L_5:
        /*0024*/ 	.byte	0x04, 0x11
        /*0026*/ 	.short	(.L_7 - .L_6)
	.align		4
.L_6:
        /*0028*/ 	.word	index@(_Z15relu_activationPfi)
        /*002c*/ 	.word	0x00000000


	//----- nvinfo : EIATTR_REGCOUNT
	.align		4
.L_7:
        /*0030*/ 	.byte	0x04, 0x2f
        /*0032*/ 	.short	(.L_9 - .L_8)
	.align		4
.L_8:
        /*0034*/ 	.word	index@(_Z18softmax_activationPfS_i)
        /*0038*/ 	.word	0x00000014


	//----- nvinfo : EIATTR_FRAME_SIZE
	.align		4
.L_9:
        /*003c*/ 	.byte	0x04, 0x11
        /*003e*/ 	.short	(.L_11 - .L_10)
	.align		4
.L_10:
        /*0040*/ 	.word	index@($__internal_0_$__cuda_sm3x_div_rn_noftz_f32_slowpath)
        /*0044*/ 	.word	0x00000000


	//----- nvinfo : EIATTR_FRAME_SIZE
	.align		4
.L_11:
        /*0048*/ 	.byte	0x04, 0x11
        /*004a*/ 	.short	(.L_13 - .L_12)
	.align		4
.L_12:
        /*004c*/ 	.word	index@(_Z18softmax_activationPfS_i)
        /*0050*/ 	.word	0x00000000


	//----- nvinfo : EIATTR_REGCOUNT
	.align		4
.L_13:
        /*0054*/ 	.byte	0x04, 0x2f
        /*0056*/ 	.short	(.L_15 - .L_14)
	.align		4
.L_14:
        /*0058*/ 	.word	index@(_Z26compute_output_layer_errorPfS_hi)
        /*005c*/ 	.word	0x0000000e


	//----- nvinfo : EIATTR_FRAME_SIZE
	.align		4
.L_15:
        /*0060*/ 	.byte	0x04, 0x11
        /*0062*/ 	.short	(.L_17 - .L_16)
	.align		4
.L_16:
        /*0064*/ 	.word	index@(_Z26compute_output_layer_errorPfS_hi)
        /*0068*/ 	.word	0x00000000


	//----- nvinfo : EIATTR_REGCOUNT
	.align		4
.L_17:
        /*006c*/ 	.byte	0x04, 0x2f
        /*006e*/ 	.short	(.L_19 - .L_18)
	.align		4
.L_18:
        /*0070*/ 	.word	index@(_Z26compute_hidden_layer_errorPfS_S_S_ii)
        /*0074*/ 	.word	0x00000020


	//----- nvinfo : EIATTR_FRAME_SIZE
	.align		4
.L_19:
        /*0078*/ 	.byte	0x04, 0x11
        /*007a*/ 	.short	(.L_21 - .L_20)
	.align		4
.L_20:
        /*007c*/ 	.word	index@(_Z26compute_hidden_layer_errorPfS_S_S_ii)
        /*0080*/ 	.word	0x00000000


	//----- nvinfo : EIATTR_REGCOUNT
	.align		4
.L_21:
        /*0084*/ 	.byte	0x04, 0x2f
        /*0086*/ 	.short	(.L_23 - .L_22)
	.align		4
.L_22:
        /*0088*/ 	.word	index@(_Z20accumulate_gradientsPfS_S_S_S_S_ii)
        /*008c*/ 	.word	0x00000016


	//----- nvinfo : EIATTR_FRAME_SIZE
	.align		4
.L_23:
        /*0090*/ 	.byte	0x04, 0x11
        /*0092*/ 	.short	(.L_25 - .L_24)
	.align		4
.L_24:
        /*0094*/ 	.word	index@(_Z20accumulate_gradientsPfS_S_S_S_S_ii)
        /*0098*/ 	.word	0x00000000


	//----- nvinfo : EIATTR_MIN_STACK_SIZE
	.align		4
.L_25:
        /*009c*/ 	.byte	0x04, 0x12
        /*009e*/ 	.short	(.L_27 - .L_26)
	.align		4
.L_26:
        /*00a0*/ 	.word	index@(_Z20accumulate_gradientsPfS_S_S_S_S_ii)
        /*00a4*/ 	.word	0x00000000


	//----- nvinfo : EIATTR_MIN_STACK_SIZE
	.align		4
.L_27:
        /*00a8*/ 	.byte	0x04, 0x12
        /*00aa*/ 	.short	(.L_29 - .L_28)
	.align		4
.L_28:
        /*00ac*/ 	.word	index@(_Z26compute_hidden_layer_errorPfS_S_S_ii)
        /*00b0*/ 	.word	0x00000000


	//----- nvinfo : EIATTR_MIN_STACK_SIZE
	.align		4
.L_29:
        /*00b4*/ 	.byte	0x04, 0x12
        /*00b6*/ 	.short	(.L_31 - .L_30)
	.align		4
.L_30:
        /*00b8*/ 	.word	index@(_Z26compute_output_layer_errorPfS_hi)
        /*00bc*/ 	.word	0x00000000


	//----- nvinfo : EIATTR_MIN_STACK_SIZE
	.align		4
.L_31:
        /*00c0*/ 	.byte	0x04, 0x12
        /*00c2*/ 	.short	(.L_33 - .L_32)
	.align		4
.L_32:
        /*00c4*/ 	.word	index@(_Z18softmax_activationPfS_i)
        /*00c8*/ 	.word	0x00000000


	//----- nvinfo : EIATTR_MIN_STACK_SIZE
	.align		4
.L_33:
        /*00cc*/ 	.byte	0x04, 0x12
        /*00ce*/ 	.short	(.L_35 - .L_34)
	.align		4
.L_34:
        /*00d0*/ 	.word	index@(_Z15relu_activationPfi)
        /*00d4*/ 	.word	0x00000000


	//----- nvinfo : EIATTR_MIN_STACK_SIZE
	.align		4
.L_35:
        /*00d8*/ 	.byte	0x04, 0x12
        /*00da*/ 	.short	(.L_37 - .L_36)
	.align		4
.L_36:
        /*00dc*/ 	.word	index@(_Z11matvec_multPfS_S_S_ii)
        /*00e0*/ 	.word	0x00000000
.L_37:


//--------------------- .nv.compat                --------------------------
	.section	.nv.compat,"",@"SHT_CUDA_COMPAT_INFO"
	.align	4
        /*0000*/ 	.byte	0x02, 0x09, 0x00, 0x00, 0x02, 0x02, 0x01, 0x00, 0x02, 0x05, 0x05, 0x00, 0x03, 0x07, 0x01, 0x01
        /*0010*/ 	.byte	0x02, 0x03, 0x00, 0x00, 0x02, 0x06, 0x01, 0x00, 0x04, 0x0b, 0x08, 0x00, 0x01, 0x00, 0x00, 0x00
        /*0020*/ 	.byte	0x00, 0x00, 0x00, 0x00


//--------------------- .nv.info._Z20accumulate_gradientsPfS_S_S_S_S_ii --------------------------
	.section	.nv.info._Z20accumulate_gradientsPfS_S_S_S_S_ii,"",@"SHT_CUDA_INFO"
	.sectionflags	@""
	.align	4


	//----- nvinfo : EIATTR_CUDA_API_VERSION
	.align		4
        /*0000*/ 	.byte	0x04, 0x37
        /*0002*/ 	.short	(.L_39 - .L_38)
.L_38:
        /*0004*/ 	.word	0x00000082


	//----- nvinfo : EIATTR_KPARAM_INFO
	.align		4
.L_39:
        /*0008*/ 	.byte	0x04, 0x17
        /*000a*/ 	.short	(.L_41 - .L_40)
.L_40:
        /*000c*/ 	.word	0x00000000
        /*0010*/ 	.short	0x0007
        /*0012*/ 	.short	0x0034
        /*0014*/ 	.byte	0x00, 0xf0, 0x11, 0x00


	//----- nvinfo : EIATTR_KPARAM_INFO
	.align		4
.L_41:
        /*0018*/ 	.byte	0x04, 0x17
        /*001a*/ 	.short	(.L_43 - .L_42)
.L_42:
        /*001c*/ 	.word	0x00000000
        /*0020*/ 	.short	0x0006
        /*0022*/ 	.short	0x0030
        /*0024*/ 	.byte	0x00, 0xf0, 0x11, 0x00


	//----- nvinfo : EIATTR_KPARAM_INFO
	.align		4
.L_43:
        /*0028*/ 	.byte	0x04, 0x17
        /*002a*/ 	.short	(.L_45 - .L_44)
.L_44:
        /*002c*/ 	.word	0x00000000
        /*0030*/ 	.short	0x0005
        /*0032*/ 	.short	0x0028
        /*0034*/ 	.byte	0x00, 0xf5, 0x21, 0x00


	//----- nvinfo : EIATTR_KPARAM_INFO
	.align		4
.L_45:
        /*0038*/ 	.byte	0x04, 0x17
        /*003a*/ 	.short	(.L_47 - .L_46)
.L_46:
        /*003c*/ 	.word	0x00000000
        /*0040*/ 	.short	0x0004
        /*0042*/ 	.short	0x0020
        /*0044*/ 	.byte	0x00, 0xf5, 0x21, 0x00


	//----- nvinfo : EIATTR_KPARAM_INFO
	.align		4
.L_47:
        /*0048*/ 	.byte	0x04, 0x17
        /*004a*/ 	.short	(.L_49 - .L_48)
.L_48:
        /*004c*/ 	.word	0x00000000
        /*0050*/ 	.short	0x0003
        /*0052*/ 	.short	0x0018
        /*0054*/ 	.byte	0x00, 0xf5, 0x21, 0x00


	//----- nvinfo : EIATTR_KPARAM_INFO
	.align		4
.L_49:
        /*0058*/ 	.byte	0x04, 0x17
        /*005a*/ 	.short	(.L_51 - .L_50)
.L_50:
        /*005c*/ 	.word	0x00000000
        /*0060*/ 	.short	0x0002
        /*0062*/ 	.short	0x0010
        /*0064*/ 	.byte	0x00, 0xf5, 0x21, 0x00


	//----- nvinfo : EIATTR_KPARAM_INFO
	.align		4
.L_51:
        /*0068*/ 	.byte	0x04, 0x17
        /*006a*/ 	.short	(.L_53 - .L_52)
.L_52:
        /*006c*/ 	.word	0x00000000
        /*0070*/ 	.short	0x0001
        /*0072*/ 	.short	0x0008
        /*0074*/ 	.byte	0x00, 0xf5, 0x21, 0x00


	//----- nvinfo : EIATTR_KPARAM_INFO
	.align		4
.L_53:
        /*0078*/ 	.byte	0x04, 0x17
        /*007a*/ 	.short	(.L_55 - .L_54)
.L_54:
        /*007c*/ 	.word	0x00000000
        /*0080*/ 	.short	0x0000
        /*0082*/ 	.short	0x0000
        /*0084*/ 	.byte	0x00, 0xf5, 0x21, 0x00


	//----- nvinfo : EIATTR_SPARSE_MMA_MASK
	.align		4
.L_55:
        /*0088*/ 	.byte	0x03, 0x50
        /*008a*/ 	.short	0x0000


	//----- nvinfo : EIATTR_MAXREG_COUNT
	.align		4
        /*008c*/ 	.byte	0x03, 0x1b
        /*008e*/ 	.short	0x00ff


	//----- nvinfo : EIATTR_MERCURY_ISA_VERSION
	.align		4
        /*0090*/ 	.byte	0x03, 0x5f
        /*0092*/ 	.short	0x0101


	//----- nvinfo : EIATTR_VRC_CTA_INIT_COUNT
	.align		4
        /*0094*/ 	.byte	0x02, 0x4a
	.zero		1
	.zero		1


	//----- nvinfo : EIATTR_EXIT_INSTR_OFFSETS
	.align		4
        /*0098*/ 	.byte	0x04, 0x1c
        /*009a*/ 	.short	(.L_57 - .L_56)


	//   ....[0]....
.L_56:
        /*009c*/ 	.word	0x00000070


	//   ....[1]....
        /*00a0*/ 	.word	0x00000110


	//   ....[2]....
        /*00a4*/ 	.word	0x00000690


	//   ....[3]....
        /*00a8*/ 	.word	0x00000940


	//   ....[4]....
        /*00ac*/ 	.word	0x00000af0


	//   ....[5]....
        /*00b0*/ 	.word	0x00000c20


	//----- nvinfo : EIATTR_CBANK_PARAM_SIZE
	.align		4
.L_57:
        /*00b4*/ 	.byte	0x03, 0x19
        /*00b6*/ 	.short	0x0038


	//----- nvinfo : EIATTR_PARAM_CBANK
	.align		4
        /*00b8*/ 	.byte	0x04, 0x0a
        /*00ba*/ 	.short	(.L_59 - .L_58)
	.align		4
.L_58:
        /*00bc*/ 	.word	index@(.nv.constant0._Z20accumulate_gradientsPfS_S_S_S_S_ii)
        /*00c0*/ 	.short	0x0380
        /*00c2*/ 	.short	0x0038


	//----- nvinfo : EIATTR_SW_WAR
	.align		4
.L_59:
        /*00c4*/ 	.byte	0x04, 0x36
        /*00c6*/ 	.short	(.L_61 - .L_60)
.L_60:
        /*00c8*/ 	.word	0x00000008
.L_61:


//--------------------- .nv.info._Z26compute_hidden_layer_errorPfS_S_S_ii --------------------------
	.section	.nv.info._Z26compute_hidden_layer_errorPfS_S_S_ii,"",@"SHT_CUDA_INFO"
	.sectionflags	@""
	.align	4


	//----- nvinfo : EIATTR_CUDA_API_VERSION
	.align		4
        /*0000*/ 	.byte	0x04, 0x37
        /*0002*/ 	.short	(.L_63 - .L_62)
.L_62:
        /*0004*/ 	.word	0x00000082


	//----- nvinfo : EIATTR_KPARAM_INFO
	.align		4
.L_63:
        /*0008*/ 	.byte	0x04, 0x17
        /*000a*/ 	.short	(.L_65 - .L_64)
.L_64:
        /*000c*/ 	.word	0x00000000
        /*0010*/ 	.short	0x0005
        /*0012*/ 	.short	0x0024
        /*0014*/ 	.byte	0x00, 0xf0, 0x11, 0x00


	//----- nvinfo : EIATTR_KPARAM_INFO
	.align		4
.L_65:
        /*0018*/ 	.byte	0x04, 0x17
        /*001a*/ 	.short	(.L_67 - .L_66)
.L_66:
        /*001c*/ 	.word	0x00000000
        /*0020*/ 	.short	0x0004
        /*0022*/ 	.short	0x0020
        /*0024*/ 	.byte	0x00, 0xf0, 0x11, 0x00


	//----- nvinfo : EIATTR_KPARAM_INFO
	.align		4
.L_67:
        /*0028*/ 	.byte	0x04, 0x17
        /*002a*/ 	.short	(.L_69 - .L_68)
.L_68:
        /*002c*/ 	.word	0x00000000
        /*0030*/ 	.short	0x0003
        /*0032*/ 	.short	0x0018
        /*0034*/ 	.byte	0x00, 0xf5, 0x21, 0x00


	//----- nvinfo : EIATTR_KPARAM_INFO
	.align		4
.L_69:
        /*0038*/ 	.byte	0x04, 0x17
        /*003a*/ 	.short	(.L_71 - .L_70)
.L_70:
        /*003c*/ 	.word	0x00000000
        /*0040*/ 	.short	0x0002
        /*0042*/ 	.short	0x0010
        /*0044*/ 	.byte	0x00, 0xf5, 0x21, 0x00


	//----- nvinfo : EIATTR_KPARAM_INFO
	.align		4
.L_71:
        /*0048*/ 	.byte	0x04, 0x17
        /*004a*/ 	.short	(.L_73 - .L_72)
.L_72:
        /*004c*/ 	.word	0x00000000
        /*0050*/ 	.short	0x0001
        /*0052*/ 	.short	0x0008
        /*0054*/ 	.byte	0x00, 0xf5, 0x21, 0x00


	//----- nvinfo : EIATTR_KPARAM_INFO
	.align		4
.L_73:
        /*0058*/ 	.byte	0x04, 0x17
        /*005a*/ 	.short	(.L_75 - .L_74)
.L_74:
        /*005c*/ 	.word	0x00000000
        /*0060*/ 	.short	0x0000
        /*0062*/ 	.short	0x0000
        /*0064*/ 	.byte	0x00, 0xf5, 0x21, 0x00


	//----- nvinfo : EIATTR_SPARSE_MMA_MASK
	.align		4
.L_75:
        /*0068*/ 	.byte	0x03, 0x50
        /*006a*/ 	.short	0x0000


	//----- nvinfo : EIATTR_MAXREG_COUNT
	.align		4
        /*006c*/ 	.byte	0x03, 0x1b
        /*006e*/ 	.short	0x00ff


	//----- nvinfo : EIATTR_MERCURY_ISA_VERSION
	.align		4
        /*0070*/ 	.byte	0x03, 0x5f
        /*0072*/ 	.short	0x0101


	//----- nvinfo : EIATTR_VRC_CTA_INIT_COUNT
	.align		4
        /*0074*/ 	.byte	0x02, 0x4a
	.zero		1
	.zero		1


	//----- nvinfo : EIATTR_EXIT_INSTR_OFFSETS
	.align		4
        /*0078*/ 	.byte	0x04, 0x1c
        /*007a*/ 	.short	(.L_77 - .L_76)


	//   ....[0]....
.L_76:
        /*007c*/ 	.word	0x00000070


	//   ....[1]....
        /*0080*/ 	.word	0x00000c20


	//----- nvinfo : EIATTR_CBANK_PARAM_SIZE
	.align		4
.L_77:
        /*0084*/ 	.byte	0x03, 0x19
        /*0086*/ 	.short	0x0028


	//----- nvinfo : EIATTR_PARAM_CBANK
	.align		4
        /*0088*/ 	.byte	0x04, 0x0a
        /*008a*/ 	.short	(.L_79 - .L_78)
	.align		4
.L_78:
        /*008c*/ 	.word	index@(.nv.constant0._Z26compute_hidden_layer_errorPfS_S_S_ii)
        /*0090*/ 	.short	0x0380
        /*0092*/ 	.short	0x0028


	//----- nvinfo : EIATTR_SW_WAR
	.align		4
.L_79:
        /*0094*/ 	.byte	0x04, 0x36
        /*0096*/ 	.short	(.L_81 - .L_80)
.L_80:
        /*0098*/ 	.word	0x00000008
.L_81:


//--------------------- .nv.info._Z26compute_output_layer_errorPfS_hi --------------------------
	.section	.nv.info._Z26compute_output_layer_errorPfS_hi,"",@"SHT_CUDA_INFO"
	.sectionflags	@""
	.align	4


	//----- nvinfo : EIATTR_CUDA_API_VERSION
	.align		4
        /*0000*/ 	.byte	0x04, 0x37
        /*0002*/ 	.short	(.L_83 - .L_82)
.L_82:
        /*0004*/ 	.word	0x00000082


	//----- nvinfo : EIATTR_KPARAM_INFO
	.align		4
.L_83:
        /*0008*/ 	.byte	0x04, 0x17
        /*000a*/ 	.short	(.L_85 - .L_84)
.L_84:
        /*000c*/ 	.word	0x00000000
        /*0010*/ 	.short	0x0003
        /*0012*/ 	.short	0x0014
        /*0014*/ 	.byte	0x00, 0xf0, 0x11, 0x00


	//----- nvinfo : EIATTR_KPARAM_INFO
	.align		4
.L_85:
        /*0018*/ 	.byte	0x04, 0x17
        /*001a*/ 	.short	(.L_87 - .L_86)
.L_86:
        /*001c*/ 	.word	0x00000000
        /*0020*/ 	.short	0x0002
        /*0022*/ 	.short	0x0010
        /*0024*/ 	.byte	0x00, 0xf0, 0x05, 0x00


	//----- nvinfo : EIATTR_KPARAM_INFO
	.align		4
.L_87:
        /*0028*/ 	.byte	0x04, 0x17
        /*002a*/ 	.short	(.L_89 - .L_88)
.L_88:
        /*002c*/ 	.word	0x00000000
        /*0030*/ 	.short	0x0001
        /*0032*/ 	.short	0x0008
        /*0034*/ 	.byte	0x00, 0xf5, 0x21, 0x00


	//----- nvinfo : EIATTR_KPARAM_INFO
	.align		4
.L_89:
        /*0038*/ 	.byte	0x04, 0x17
        /*003a*/ 	.short	(.L_91 - .L_90)
.L_90:
        /*003c*/ 	.word	0x00000000
        /*0040*/ 	.short	0x0000
        /*0042*/ 	.short	0x0000
        /*0044*/ 	.byte	0x00, 0xf5, 0x21, 0x00


	//----- nvinfo : EIATTR_SPARSE_MMA_MASK
	.align		4
.L_91:
        /*0048*/ 	.byte	0x03, 0x50
        /*004a*/ 	.short	0x0000


	//----- nvinfo : EIATTR_MAXREG_COUNT
	.align		4
        /*004c*/ 	.byte	0x03, 0x1b
        /*004e*/ 	.short	0x00ff


	//----- nvinfo : EIATTR_MERCURY_ISA_VERSION
	.align		4
        /*0050*/ 	.byte	0x03, 0x5f
        /*0052*/ 	.short	0x0101


	//----- nvinfo : EIATTR_VRC_CTA_INIT_COUNT
	.align		4
        /*0054*/ 	.byte	0x02, 0x4a
	.zero		1
	.zero		1


	//----- nvinfo : EIATTR_EXIT_INSTR_OFFSETS
	.align		4
        /*0058*/ 	.byte	0x04, 0x1c
        /*005a*/ 	.short	(.L_93 - .L_92)


	//   ....[0]....
.L_92:
        /*005c*/ 	.word	0x00000070


	//   ....[1]....
        /*0060*/ 	.word	0x00000140


	//----- nvinfo : EIATTR_CBANK_PARAM_SIZE
	.align		4
.L_93:
        /*0064*/ 	.byte	0x03, 0x19
        /*0066*/ 	.short	0x0018


	//----- nvinfo : EIATTR_PARAM_CBANK
	.align		4
        /*0068*/ 	.byte	0x04, 0x0a
        /*006a*/ 	.short	(.L_95 - .L_94)
	.align		4
.L_94:
        /*006c*/ 	.word	index@(.nv.constant0._Z26compute_output_layer_errorPfS_hi)
        /*0070*/ 	.short	0x0380
        /*0072*/ 	.short	0x0018


	//----- nvinfo : EIATTR_SW_WAR
	.align		4
.L_95:
        /*0074*/ 	.byte	0x04, 0x36
        /*0076*/ 	.short	(.L_97 - .L_96)
.L_96:
        /*0078*/ 	.word	0x00000008
.L_97:


//--------------------- .nv.info._Z18softmax_activationPfS_i --------------------------
	.section	.nv.info._Z18softmax_activationPfS_i,"",@"SHT_CUDA_INFO"
	.sectionflags	@""
	.align	4


	//----- nvinfo : EIATTR_CUDA_API_VERSION
	.align		4
        /*0000*/ 	.byte	0x04, 0x37
        /*0002*/ 	.short	(.L_99 - .L_98)
.L_98:
        /*0004*/ 	.word	0x00000082


	//----- nvinfo : EIATTR_KPARAM_INFO
	.align		4
.L_99:
        /*0008*/ 	.byte	0x04, 0x17
        /*000a*/ 	.short	(.L_101 - .L_100)
.L_100:
        /*000c*/ 	.word	0x00000000
        /*0010*/ 	.short	0x0002
        /*0012*/ 	.short	0x0010
        /*0014*/ 	.byte	0x00, 0xf0, 0x11, 0x00


	//----- nvinfo : EIATTR_KPARAM_INFO
	.align		4
.L_101:
        /*0018*/ 	.byte	0x04, 0x17
        /*001a*/ 	.short	(.L_103 - .L_102)
.L_102:
        /*001c*/ 	.word	0x00000000
        /*0020*/ 	.short	0x0001
        /*0022*/ 	.short	0x0008
        /*0024*/ 	.byte	0x00, 0xf5, 0x21, 0x00


	//----- nvinfo : EIATTR_KPARAM_INFO
	.align		4
.L_103:
        /*0028*/ 	.byte	0x04, 0x17
        /*002a*/ 	.short	(.L_105 - .L_104)
.L_104:
        /*002c*/ 	.word	0x00000000
        /*0030*/ 	.short	0x0000
        /*0032*/ 	.short	0x0000
        /*0034*/ 	.byte	0x00, 0xf5, 0x21, 0x00


	//----- nvinfo : EIATTR_SPARSE_MMA_MASK
	.align		4
.L_105:
        /*0038*/ 	.byte	0x03, 0x50
        /*003a*/ 	.short	0x0000


	//----- nvinfo : EIATTR_MAXREG_COUNT
	.align		4
        /*003c*/ 	.byte	0x03, 0x1b
        /*003e*/ 	.short	0x00ff


	//----- nvinfo : EIATTR_NUM_BARRIERS
	.align		4
        /*0040*/ 	.byte	0x02, 0x4c
        /*0042*/ 	.byte	0x01
	.zero		1


	//----- nvinfo : EIATTR_MERCURY_ISA_VERSION
	.align		4
        /*0044*/ 	.byte	0x03, 0x5f
        /*0046*/ 	.short	0x0101


	//----- nvinfo : EIATTR_VRC_CTA_INIT_COUNT
	.align		4
        /*0048*/ 	.byte	0x02, 0x4a
	.zero		1
	.zero		1


	//----- nvinfo : EIATTR_EXIT_INSTR_OFFSETS
	.align		4
        /*004c*/ 	.byte	0x04, 0x1c
        /*004e*/ 	.short	(.L_107 - .L_106)


	//   ....[0]....
.L_106:
        /*0050*/ 	.word	0x000005f0


	//   ....[1]....
        /*0054*/ 	.word	0x00000790


	//----- nvinfo : EIATTR_CRS_STACK_SIZE
	.align		4
.L_107:
        /*0058*/ 	.byte	0x04, 0x1e
        /*005a*/ 	.short	(.L_109 - .L_108)
.L_108:
        /*005c*/ 	.word	0x00000000


	//----- nvinfo : EIATTR_CBANK_PARAM_SIZE
	.align		4
.L_109:
        /*0060*/ 	.byte	0x03, 0x19
        /*0062*/ 	.short	0x0014


	//----- nvinfo : EIATTR_PARAM_CBANK
	.align		4
        /*0064*/ 	.byte	0x04, 0x0a
        /*0066*/ 	.short	(.L_111 - .L_110)
	.align		4
.L_110:
        /*0068*/ 	.word	index@(.nv.constant0._Z18softmax_activationPfS_i)
        /*006c*/ 	.short	0x0380
        /*006e*/ 	.short	0x0014


	//----- nvinfo : EIATTR_SW_WAR
	.align		4
.L_111:
        /*0070*/ 	.byte	0x04, 0x36
        /*0072*/ 	.short	(.L_113 - .L_112)
.L_112:
        /*0074*/ 	.word	0x00000008
.L_113:


//--------------------- .nv.info._Z15relu_activationPfi --------------------------
	.section	.nv.info._Z15relu_activationPfi,"",@"SHT_CUDA_INFO"
	.sectionflags	@""
	.align	4


	//----- nvinfo : EIATTR_CUDA_API_VERSION
	.align		4
        /*0000*/ 	.byte	0x04, 0x37
        /*0002*/ 	.short	(.L_115 - .L_114)
.L_114:
        /*0004*/ 	.word	0x00000082


	//----- nvinfo : EIATTR_KPARAM_INFO
	.align		4
.L_115:
        /*0008*/ 	.byte	0x04, 0x17
        /*000a*/ 	.short	(.L_117 - .L_116)
.L_116:
        /*000c*/ 	.word	0x00000000
        /*0010*/ 	.short	0x0001
        /*0012*/ 	.short	0x0008
        /*0014*/ 	.byte	0x00, 0xf0, 0x11, 0x00


	//----- nvinfo : EIATTR_KPARAM_INFO
	.align		4
.L_117:
        /*0018*/ 	.byte	0x04, 0x17
        /*001a*/ 	.short	(.L_119 - .L_118)
.L_118:
        /*001c*/ 	.word	0x00000000
        /*0020*/ 	.short	0x0000
        /*0022*/ 	.short	0x0000
        /*0024*/ 	.byte	0x00, 0xf5, 0x21, 0x00


	//----- nvinfo : EIATTR_SPARSE_MMA_MASK
	.align		4
.L_119:
        /*0028*/ 	.byte	0x03, 0x50
        /*002a*/ 	.short	0x0000


	//----- nvinfo : EIATTR_MAXREG_COUNT
	.align		4
        /*002c*/ 	.byte	0x03, 0x1b
        /*002e*/ 	.short	0x00ff


	//----- nvinfo : EIATTR_MERCURY_ISA_VERSION
	.align		4
        /*0030*/ 	.byte	0x03, 0x5f
        /*0032*/ 	.short	0x0101


	//----- nvinfo : EIATTR_VRC_CTA_INIT_COUNT
	.align		4
        /*0034*/ 	.byte	0x02, 0x4a
	.zero		1
	.zero		1


	//----- nvinfo : EIATTR_EXIT_INSTR_OFFSETS
	.align		4
        /*0038*/ 	.byte	0x04, 0x1c
        /*003a*/ 	.short	(.L_121 - .L_120)


	//   ....[0]....
.L_120:
        /*003c*/ 	.word	0x00000070


	//   ....[1]....
        /*0040*/ 	.word	0x000000e0


	//----- nvinfo : EIATTR_CBANK_PARAM_SIZE
	.align		4
.L_121:
        /*0044*/ 	.byte	0x03, 0x19
        /*0046*/ 	.short	0x000c


	//----- nvinfo : EIATTR_PARAM_CBANK
	.align		4
        /*0048*/ 	.byte	0x04, 0x0a
        /*004a*/ 	.short	(.L_123 - .L_122)
	.align		4
.L_122:
        /*004c*/ 	.word	index@(.nv.constant0._Z15relu_activationPfi)
        /*0050*/ 	.short	0x0380
        /*0052*/ 	.short	0x000c


	//----- nvinfo : EIATTR_SW_WAR
	.align		4
.L_123:
        /*0054*/ 	.byte	0x04, 0x36
        /*0056*/ 	.short	(.L_125 - .L_124)
.L_124:
        /*0058*/ 	.word	0x00000008
.L_125:


//--------------------- .nv.info._Z11matvec_multPfS_S_S_ii --------------------------
	.section	.nv.info._Z11matvec_multPfS_S_S_ii,"",@"SHT_CUDA_INFO"
	.sectionflags	@""
	.align	4


	//----- nvinfo : EIATTR_CUDA_API_VERSION
	.align		4
        /*0000*/ 	.byte	0x04, 0x37
        /*0002*/ 	.short	(.L_127 - .L_126)
.L_126:
        /*0004*/ 	.word	0x00000082


	//----- nvinfo : EIATTR_KPARAM_INFO
	.align		4
.L_127:
        /*0008*/ 	.byte	0x04, 0x17
        /*000a*/ 	.short	(.L_129 - .L_128)
.L_128:
        /*000c*/ 	.word	0x00000000
        /*0010*/ 	.short	0x0005
        /*0012*/ 	.short	0x0024
        /*0014*/ 	.byte	0x00, 0xf0, 0x11, 0x00


	//----- nvinfo : EIATTR_KPARAM_INFO
	.align		4
.L_129:
        /*0018*/ 	.byte	0x04, 0x17
        /*001a*/ 	.short	(.L_131 - .L_130)
.L_130:
        /*001c*/ 	.word	0x00000000
        /*0020*/ 	.short	0x0004
        /*0022*/ 	.short	0x0020
        /*0024*/ 	.byte	0x00, 0xf0, 0x11, 0x00


	//----- nvinfo : EIATTR_KPARAM_INFO
	.align		4
.L_131:
        /*0028*/ 	.byte	0x04, 0x17
        /*002a*/ 	.short	(.L_133 - .L_132)
.L_132:
        /*002c*/ 	.word	0x00000000
        /*0030*/ 	.short	0x0003
        /*0032*/ 	.short	0x0018
        /*0034*/ 	.byte	0x00, 0xf5, 0x21, 0x00


	//----- nvinfo : EIATTR_KPARAM_INFO
	.align		4
.L_133:
        /*0038*/ 	.byte	0x04, 0x17
        /*003a*/ 	.short	(.L_135 - .L_134)
.L_134:
        /*003c*/ 	.word	0x00000000
        /*0040*/ 	.short	0x0002
        /*0042*/ 	.short	0x0010
        /*0044*/ 	.byte	0x00, 0xf5, 0x21, 0x00


	//----- nvinfo : EIATTR_KPARAM_INFO
	.align		4
.L_135:
        /*0048*/ 	.byte	0x04, 0x17
        /*004a*/ 	.short	(.L_137 - .L_136)
.L_136:
        /*004c*/ 	.word	0x00000000
        /*0050*/ 	.short	0x0001
        /*0052*/ 	.short	0x0008
        /*0054*/ 	.byte	0x00, 0xf5, 0x21, 0x00


	//----- nvinfo : EIATTR_KPARAM_INFO
	.align		4
.L_137:
        /*0058*/ 	.byte	0x04, 0x17
        /*005a*/ 	.short	(.L_139 - .L_138)
.L_138:
        /*005c*/ 	.word	0x00000000
        /*0060*/ 	.short	0x0000
        /*0062*/ 	.short	0x0000
        /*0064*/ 	.byte	0x00, 0xf5, 0x21, 0x00


	//----- nvinfo : EIATTR_SPARSE_MMA_MASK
	.align		4
.L_139:
        /*0068*/ 	.byte	0x03, 0x50
        /*006a*/ 	.short	0x0000


	//----- nvinfo : EIATTR_MAXREG_COUNT
	.align		4
        /*006c*/ 	.byte	0x03, 0x1b
        /*006e*/ 	.short	0x00ff


	//----- nvinfo : EIATTR_MERCURY_ISA_VERSION
	.align		4
        /*0070*/ 	.byte	0x03, 0x5f
        /*0072*/ 	.short	0x0101


	//----- nvinfo : EIATTR_VRC_CTA_INIT_COUNT
	.align		4
        /*0074*/ 	.byte	0x02, 0x4a
	.zero		1
	.zero		1


	//----- nvinfo : EIATTR_EXIT_INSTR_OFFSETS
	.align		4
        /*0078*/ 	.byte	0x04, 0x1c
        /*007a*/ 	.short	(.L_141 - .L_140)


	//   ....[0]....
.L_140:
        /*007c*/ 	.word	0x00000070


	//   ....[1]....
        /*0080*/ 	.word	0x00000a90


	//----- nvinfo : EIATTR_CBANK_PARAM_SIZE
	.align		4
.L_141:
        /*0084*/ 	.byte	0x03, 0x19
        /*0086*/ 	.short	0x0028


	//----- nvinfo : EIATTR_PARAM_CBANK
	.align		4
        /*0088*/ 	.byte	0x04, 0x0a
        /*008a*/ 	.short	(.L_143 - .L_142)
	.align		4
.L_142:
        /*008c*/ 	.word	index@(.nv.constant0._Z11matvec_multPfS_S_S_ii)
        /*0090*/ 	.short	0x0380
        /*0092*/ 	.short	0x0028


	//----- nvinfo : EIATTR_SW_WAR
	.align		4
.L_143:
        /*0094*/ 	.byte	0x04, 0x36
        /*0096*/ 	.short	(.L_145 - .L_144)
.L_144:
        /*0098*/ 	.word	0x00000008
.L_145:


//--------------------- .nv.callgraph             --------------------------
	.section	.nv.callgraph,"",@"SHT_CUDA_CALLGRAPH"
	.align	4
	.sectionentsize	8
	.align		4
        /*0000*/ 	.word	0x00000000
	.align		4
        /*0004*/ 	.word	0xffffffff
	.align		4
        /*0008*/ 	.word	0x00000000
	.align		4
        /*000c*/ 	.word	0xfffffffe
	.align		4
        /*0010*/ 	.word	0x00000000
	.align		4
        /*0014*/ 	.word	0xfffffffd
	.align		4
        /*0018*/ 	.word	0x00000000
	.align		4
        /*001c*/ 	.word	0xfffffffc


//--------------------- .text._Z20accumulate_gradientsPfS_S_S_S_S_ii --------------------------
	.section	.text._Z20accumulate_gradientsPfS_S_S_S_S_ii,"ax",@progbits
	.align	128
        .global         _Z20accumulate_gradientsPfS_S_S_S_S_ii
        .type           _Z20accumulate_gradientsPfS_S_S_S_S_ii,@function
        .size           _Z20accumulate_gradientsPfS_S_S_S_S_ii,(.L_x_48 - _Z20accumulate_gradientsPfS_S_S_S_S_ii)
        .other          _Z20accumulate_gradientsPfS_S_S_S_S_ii,@"STO_CUDA_ENTRY STV_DEFAULT"
_Z20accumulate_gradientsPfS_S_S_S_S_ii:
.text._Z20accumulate_gradientsPfS_S_S_S_S_ii:
[----:B------:R-:W-:Y:S01]  /*0000*/  LDC R1, c[0x0][0x37c] ;  /* 0x0000df00ff017b82 */ /* 0x000fe20000000800 */
[----:B------:R-:W0:Y:S07]  /*0010*/  S2R R0, SR_TID.X ;  /* 0x0000000000007919 */ /* 0x000e2e0000002100 */
[----:B------:R-:W0:Y:S01]  /*0020*/  S2UR UR4, SR_CTAID.X ;  /* 0x00000000000479c3 */ /* 0x000e220000002500 */
[----:B------:R-:W1:Y:S07]  /*0030*/  LDCU UR5, c[0x0][0x3b0] ;  /* 0x00007600ff0577ac */ /* 0x000e6e0008000800 */
[----:B------:R-:W0:Y:S02]  /*0040*/  LDC R5, c[0x0][0x360] ;  /* 0x0000d800ff057b82 */ /* 0x000e240000000800 */
[----:B0-----:R-:W-:-:S05]  /*0050*/  IMAD R5, R5, UR4, R0 ;  /* 0x0000000405057c24 */ /* 0x001fca000f8e0200 */
[----:B-1----:R-:W-:-:S13]  /*0060*/  ISETP.GE.AND P0, PT, R5, UR5, PT ;  /* 0x0000000505007c0c */ /* 0x002fda000bf06270 */
[----:B------:R-:W-:Y:S05]  /*0070*/  @P0 EXIT ;  /* 0x000000000000094d */ /* 0x000fea0003800000 */
[----:B------:R-:W0:Y:S01]  /*0080*/  LDC.64 R2, c[0x0][0x390] ;  /* 0x0000e400ff027b82 */ /* 0x000e220000000a00 */
[----:B------:R-:W1:Y:S07]  /*0090*/  LDCU.64 UR6, c[0x0][0x358] ;  /* 0x00006b00ff0677ac */ /* 0x000e6e0008000a00 */
[----:B------:R-:W2:Y:S08]  /*00a0*/  LDC R4, c[0x0][0x3b4] ;  /* 0x0000ed00ff047b82 */ /* 0x000eb00000000800 */
[----:B------:R-:W3:Y:S01]  /*00b0*/  LDC.64 R6, c[0x0][0x3a8] ;  /* 0x0000ea00ff067b82 */ /* 0x000ee20000000a00 */
[----:B0-----:R-:W-:-:S05]  /*00c0*/  IMAD.WIDE R2, R5, 0x4, R2 ;  /* 0x0000000405027825 */ /* 0x001fca00078e0202 */
[----:B-1----:R-:W4:Y:S01]  /*00d0*/  LDG.E R9, desc[UR6][R2.64] ;  /* 0x0000000602097981 */ /* 0x002f22000c1e1900 */
[----:B--2---:R-:W-:Y:S01]  /*00e0*/  ISETP.GE.AND P0, PT, R4, 0x1, PT ;  /* 0x000000010400780c */ /* 0x004fe20003f06270 */
[----:B---3--:R-:W-:-:S05]  /*00f0*/  IMAD.WIDE R6, R5, 0x4, R6 ;  /* 0x0000000405067825 */ /* 0x008fca00078e0206 */
[----:B----4-:R0:W-:Y:S07]  /*0100*/  REDG.E.ADD.F32.FTZ.RN.STRONG.GPU desc[UR6][R6.64], R9 ;  /* 0x00000009060079a6 */ /* 0x0101ee000c12f306 */
[----:B------:R-:W-:Y:S05]  /*0110*/  @!P0 EXIT ;  /* 0x000000000000894d */ /* 0x000fea0003800000 */
[C---:B------:R-:W-:Y:S01]  /*0120*/  ISETP.GE.U32.AND P1, PT, R4.reuse, 0x10, PT ;  /* 0x000000100400780c */ /* 0x040fe20003f26070 */
[----:B------:R-:W-:Y:S02]  /*0130*/  IMAD R0, R5, R4, RZ ;  /* 0x0000000405007224 */ /* 0x000fe400078e02ff */
[----:B------:R-:W-:Y:S01]  /*0140*/  HFMA2 R5, -RZ, RZ, 0, 0 ;  /* 0x00000000ff057431 */ /* 0x000fe200000001ff */
[----:B------:R-:W-:-:S09]  /*0150*/  LOP3.LUT P0, R14, R4, 0xf, RZ, 0xc0, !PT ;  /* 0x0000000f040e7812 */ /* 0x000fd2000780c0ff */
[----:B------:R-:W-:Y:S05]  /*0160*/  @!P1 BRA `(.L_x_0) ;  /* 0x0000000400489947 */ /* 0x000fea0003800000 */
[----:B------:R-:W1:Y:S01]  /*0170*/  LDCU.64 UR4, c[0x0][0x398] ;  /* 0x00007300ff0477ac */ /* 0x000e620008000a00 */
[----:B------:R-:W-:Y:S02]  /*0180*/  LOP3.LUT R5, R4, 0x7ffffff0, RZ, 0xc0, !PT ;  /* 0x7ffffff004057812 */ /* 0x000fe400078ec0ff */
[----:B------:R-:W-:Y:S02]  /*0190*/  MOV R10, R0 ;  /* 0x00000000000a7202 */ /* 0x000fe40000000f00 */
[----:B------:R-:W-:Y:S01]  /*01a0*/  IADD3 R11, PT, PT, -R5, RZ, RZ ;  /* 0x000000ff050b7210 */ /* 0x000fe20007ffe1ff */
[----:B-1----:R-:W-:-:S04]  /*01b0*/  UIADD3 UR4, UP0, UPT, UR4, 0x20, URZ ;  /* 0x0000002004047890 */ /* 0x002fc8000ff1e0ff */
[----:B------:R-:W-:Y:S02]  /*01c0*/  UIADD3.X UR5, UPT, UPT, URZ, UR5, URZ, UP0, !UPT ;  /* 0x00000005ff057290 */ /* 0x000fe400087fe4ff */
[----:B------:R-:W-:-:S04]  /*01d0*/  MOV R12, UR4 ;  /* 0x00000004000c7c02 */ /* 0x000fc80008000f00 */
[----:B------:R-:W-:-:S07]  /*01e0*/  MOV R13, UR5 ;  /* 0x00000005000d7c02 */ /* 0x000fce0008000f00 */
.L_x_1:
[----:B0-----:R-:W-:Y:S01]  /*01f0*/  MOV R6, R12 ;  /* 0x0000000c00067202 */ /* 0x001fe20000000f00 */
[----:B-1----:R-:W0:Y:S01]  /*0200*/  LDC.64 R8, c[0x0][0x3a0] ;  /* 0x0000e800ff087b82 */ /* 0x002e220000000a00 */
[----:B------:R-:W-:Y:S01]  /*0210*/  MOV R7, R13 ;  /* 0x0000000d00077202 */ /* 0x000fe20000000f00 */
[----:B------:R-:W2:Y:S04]  /*0220*/  LDG.E R12, desc[UR6][R2.64] ;  /* 0x00000006020c7981 */ /* 0x000ea8000c1e1900 */
[----:B------:R-:W2:Y:S01]  /*0230*/  LDG.E R13, desc[UR6][R6.64+-0x20] ;  /* 0xffffe006060d7981 */ /* 0x000ea2000c1e1900 */
[----:B0-----:R-:W-:-:S04]  /*0240*/  IMAD.WIDE R8, R10, 0x4, R8 ;  /* 0x000000040a087825 */ /* 0x001fc800078e0208 */
[----:B--2---:R-:W-:-:S05]  /*0250*/  FMUL R13, R12, R13 ;  /* 0x0000000d0c0d7220 */ /* 0x004fca0000400000 */
[----:B------:R0:W-:Y:S04]  /*0260*/  REDG.E.ADD.F32.FTZ.RN.STRONG.GPU desc[UR6][R8.64], R13 ;  /* 0x0000000d080079a6 */ /* 0x0001e8000c12f306 */
[----:B------:R-:W2:Y:S04]  /*0270*/  LDG.E R12, desc[UR6][R2.64] ;  /* 0x00000006020c7981 */ /* 0x000ea8000c1e1900 */
[----:B------:R-:W2:Y:S02]  /*0280*/  LDG.E R15, desc[UR6][R6.64+-0x1c] ;  /* 0xffffe406060f7981 */ /* 0x000ea4000c1e1900 */
[----:B--2---:R-:W-:-:S05]  /*0290*/  FMUL R15, R12, R15 ;  /* 0x0000000f0c0f7220 */ /* 0x004fca0000400000 */
[----:B------:R1:W-:Y:S04]  /*02a0*/  REDG.E.ADD.F32.FTZ.RN.STRONG.GPU desc[UR6][R8.64+0x4], R15 ;  /* 0x0000040f080079a6 */ /* 0x0003e8000c12f306 */
[----:B------:R-:W2:Y:S04]  /*02b0*/  LDG.E R12, desc[UR6][R2.64] ;  /* 0x00000006020c7981 */ /* 0x000ea8000c1e1900 */
[----:B------:R-:W2:Y:S02]  /*02c0*/  LDG.E R17, desc[UR6][R6.64+-0x18] ;  /* 0xffffe80606117981 */ /* 0x000ea4000c1e1900 */
[----:B--2---:R-:W-:-:S05]  /*02d0*/  FMUL R17, R12, R17 ;  /* 0x000000110c117220 */ /* 0x004fca0000400000 */
[----:B------:R2:W-:Y:S04]  /*02e0*/  REDG.E.ADD.F32.FTZ.RN.STRONG.GPU desc[UR6][R8.64+0x8], R17 ;  /* 0x00000811080079a6 */ /* 0x0005e8000c12f306 */
[----:B------:R-:W3:Y:S04]  /*02f0*/  LDG.E R12, desc[UR6][R2.64] ;  /* 0x00000006020c7981 */ /* 0x000ee8000c1e1900 */
[----:B------:R-:W3:Y:S02]  /*0300*/  LDG.E R19, desc[UR6][R6.64+-0x14] ;  /* 0xffffec0606137981 */ /* 0x000ee4000c1e1900 */
[----:B---3--:R-:W-:-:S05]  /*0310*/  FMUL R19, R12, R19 ;  /* 0x000000130c137220 */ /* 0x008fca0000400000 */
[----:B------:R3:W-:Y:S04]  /*0320*/  REDG.E.ADD.F32.FTZ.RN.STRONG.GPU desc[UR6][R8.64+0xc], R19 ;  /* 0x00000c13080079a6 */ /* 0x0007e8000c12f306 */
[----:B------:R-:W4:Y:S04]  /*0330*/  LDG.E R12, desc[UR6][R2.64] ;  /* 0x00000006020c7981 */ /* 0x000f28000c1e1900 */
[----:B0-----:R-:W4:Y:S02]  /*0340*/  LDG.E R13, desc[UR6][R6.64+-0x10] ;  /* 0xfffff006060d7981 */ /* 0x001f24000c1e1900 */
[----:B----4-:R-:W-:-:S05]  /*0350*/  FMUL R13, R12, R13 ;  /* 0x0000000d0c0d7220 */ /* 0x010fca0000400000 */
[----:B------:R0:W-:Y:S04]  /*0360*/  REDG.E.ADD.F32.FTZ.RN.STRONG.GPU desc[UR6][R8.64+0x10], R13 ;  /* 0x0000100d080079a6 */ /* 0x0001e8000c12f306 */
[----:B------:R-:W4:Y:S04]  /*0370*/  LDG.E R12, desc[UR6][R2.64] ;  /* 0x00000006020c7981 */ /* 0x000f28000c1e1900 */
[----:B-1----:R-:W4:Y:S02]  /*0380*/  LDG.E R15, desc[UR6][R6.64+-0xc] ;  /* 0xfffff406060f7981 */ /* 0x002f24000c1e1900 */
[----:B----4-:R-:W-:-:S05]  /*0390*/  FMUL R15, R12, R15 ;  /* 0x0000000f0c0f7220 */ /* 0x010fca0000400000 */
[----:B------:R1:W-:Y:S04]  /*03a0*/  REDG.E.ADD.F32.FTZ.RN.STRONG.GPU desc[UR6][R8.64+0x14], R15 ;  /* 0x0000140f080079a6 */ /* 0x0003e8000c12f306 */
[----:B------:R-:W4:Y:S04]  /*03b0*/  LDG.E R12, desc[UR6][R2.64] ;  /* 0x00000006020c7981 */ /* 0x000f28000c1e1900 */
[----:B--2---:R-:W4:Y:S02]  /*03c0*/  LDG.E R17, desc[UR6][R6.64+-0x8] ;  /* 0xfffff80606117981 */ /* 0x004f24000c1e1900 */
[----:B----4-:R-:W-:-:S05]  /*03d0*/  FMUL R17, R12, R17 ;  /* 0x000000110c117220 */ /* 0x010fca0000400000 */
[----:B------:R2:W-:Y:S04]  /*03e0*/  REDG.E.ADD.F32.FTZ.RN.STRONG.GPU desc[UR6][R8.64+0x18], R17 ;  /* 0x00001811080079a6 */ /* 0x0005e8000c12f306 */
[----:B------:R-:W4:Y:S04]  /*03f0*/  LDG.E R12, desc[UR6][R2.64] ;  /* 0x00000006020c7981 */ /* 0x000f28000c1e1900 */
[----:B---3--:R-:W4:Y:S02]  /*0400*/  LDG.E R19, desc[UR6][R6.64+-0x4] ;  /* 0xfffffc0606137981 */ /* 0x008f24000c1e1900 */
[----:B----4-:R-:W-:-:S05]  /*0410*/  FMUL R19, R12, R19 ;  /* 0x000000130c137220 */ /* 0x010fca0000400000 */
        /* <DEDUP_REMOVED lines=26> */
[----:B--2---:R-:W4:Y:S01]  /*05c0*/  LDG.E R17, desc[UR6][R6.64+0x18] ;  /* 0x0000180606117981 */ /* 0x004f22000c1e1900 */
[----:B------:R-:W-:Y:S01]  /*05d0*/  IADD3 R11, PT, PT, R11, 0x10, RZ ;  /* 0x000000100b0b7810 */ /* 0x000fe20007ffe0ff */
[----:B----4-:R-:W-:-:S05]  /*05e0*/  FMUL R17, R12, R17 ;  /* 0x000000110c117220 */ /* 0x010fca0000400000 */
[----:B------:R1:W-:Y:S04]  /*05f0*/  REDG.E.ADD.F32.FTZ.RN.STRONG.GPU desc[UR6][R8.64+0x38], R17 ;  /* 0x00003811080079a6 */ /* 0x0003e8000c12f306 */
[----:B------:R-:W2:Y:S04]  /*0600*/  LDG.E R12, desc[UR6][R2.64] ;  /* 0x00000006020c7981 */ /* 0x000ea8000c1e1900 */
[----:B---3--:R-:W2:Y:S01]  /*0610*/  LDG.E R19, desc[UR6][R6.64+0x1c] ;  /* 0x00001c0606137981 */ /* 0x008ea2000c1e1900 */
[----:B------:R-:W-:Y:S02]  /*0620*/  ISETP.NE.AND P1, PT, R11, RZ, PT ;  /* 0x000000ff0b00720c */ /* 0x000fe40003f25270 */
[----:B------:R-:W-:Y:S01]  /*0630*/  IADD3 R10, PT, PT, R10, 0x10, RZ ;  /* 0x000000100a0a7810 */ /* 0x000fe20007ffe0ff */
[----:B--2---:R-:W-:Y:S01]  /*0640*/  FMUL R19, R12, R19 ;  /* 0x000000130c137220 */ /* 0x004fe20000400000 */
[----:B------:R-:W-:-:S04]  /*0650*/  IADD3 R12, P2, PT, R6, 0x40, RZ ;  /* 0x00000040060c7810 */ /* 0x000fc80007f5e0ff */
[----:B------:R1:W-:Y:S01]  /*0660*/  REDG.E.ADD.F32.FTZ.RN.STRONG.GPU desc[UR6][R8.64+0x3c], R19 ;  /* 0x00003c13080079a6 */ /* 0x0003e2000c12f306 */
[----:B0-----:R-:W-:-:S04]  /*0670*/  IADD3.X R13, PT, PT, RZ, R7, RZ, P2, !PT ;  /* 0x00000007ff0d7210 */ /* 0x001fc800017fe4ff */
[----:B------:R-:W-:Y:S05]  /*0680*/  @P1 BRA `(.L_x_1) ;  /* 0xfffffff800d81947 */ /* 0x000fea000383ffff */
.L_x_0:
[----:B------:R-:W-:Y:S05]  /*0690*/  @!P0 EXIT ;  /* 0x000000000000894d */ /* 0x000fea0003800000 */
[----:B------:R-:W-:Y:S02]  /*06a0*/  ISETP.GE.U32.AND P0, PT, R14, 0x8, PT ;  /* 0x000000080e00780c */ /* 0x000fe40003f06070 */
[----:B------:R-:W-:-:S04]  /*06b0*/  LOP3.LUT R12, R4, 0x7, RZ, 0xc0, !PT ;  /* 0x00000007040c7812 */ /* 0x000fc800078ec0ff */
[----:B------:R-:W-:-:S07]  /*06c0*/  ISETP.NE.AND P1, PT, R12, RZ, PT ;  /* 0x000000ff0c00720c */ /* 0x000fce0003f25270 */
[----:B------:R-:W-:Y:S06]  /*06d0*/  @!P0 BRA `(.L_x_2) ;  /* 0x0000000000988947 */ /* 0x000fec0003800000 */
[----:B0-----:R-:W0:Y:S01]  /*06e0*/  LDC.64 R6, c[0x0][0x398] ;  /* 0x0000e600ff067b82 */ /* 0x001e220000000a00 */
[----:B------:R-:W2:Y:S07]  /*06f0*/  LDG.E R10, desc[UR6][R2.64] ;  /* 0x00000006020a7981 */ /* 0x000eae000c1e1900 */
[----:B-1----:R-:W1:Y:S01]  /*0700*/  LDC.64 R8, c[0x0][0x3a0] ;  /* 0x0000e800ff087b82 */ /* 0x002e620000000a00 */
[----:B0-----:R-:W-:-:S05]  /*0710*/  IMAD.WIDE.U32 R6, R5, 0x4, R6 ;  /* 0x0000000405067825 */ /* 0x001fca00078e0006 */
[----:B------:R-:W2:Y:S01]  /*0720*/  LDG.E R13, desc[UR6][R6.64] ;  /* 0x00000006060d7981 */ /* 0x000ea2000c1e1900 */
[----:B------:R-:W-:-:S05]  /*0730*/  IADD3 R11, PT, PT, R0, R5, RZ ;  /* 0x00000005000b7210 */ /* 0x000fca0007ffe0ff */
[----:B-1----:R-:W-:-:S04]  /*0740*/  IMAD.WIDE R8, R11, 0x4, R8 ;  /* 0x000000040b087825 */ /* 0x002fc800078e0208 */
        /* <DEDUP_REMOVED lines=18> */
[----:B------:R-:W5:Y:S04]  /*0870*/  LDG.E R10, desc[UR6][R2.64] ;  /* 0x00000006020a7981 */ /* 0x000f68000c1e1900 */
[----:B-1----:R-:W5:Y:S02]  /*0880*/  LDG.E R11, desc[UR6][R6.64+0x14] ;  /* 0x00001406060b7981 */ /* 0x002f64000c1e1900 */
[----:B-----5:R-:W-:-:S05]  /*0890*/  FMUL R11, R10, R11 ;  /* 0x0000000b0a0b7220 */ /* 0x020fca0000400000 */
[----:B------:R4:W-:Y:S04]  /*08a0*/  REDG.E.ADD.F32.FTZ.RN.STRONG.GPU desc[UR6][R8.64+0x14], R11 ;  /* 0x0000140b080079a6 */ /* 0x0009e8000c12f306 */
[----:B------:R-:W5:Y:S04]  /*08b0*/  LDG.E R10, desc[UR6][R2.64] ;  /* 0x00000006020a7981 */ /* 0x000f68000c1e1900 */
[----:B--2---:R-:W5:Y:S02]  /*08c0*/  LDG.E R15, desc[UR6][R6.64+0x18] ;  /* 0x00001806060f7981 */ /* 0x004f64000c1e1900 */
[----:B-----5:R-:W-:-:S05]  /*08d0*/  FMUL R15, R10, R15 ;  /* 0x0000000f0a0f7220 */ /* 0x020fca0000400000 */
[----:B------:R4:W-:Y:S04]  /*08e0*/  REDG.E.ADD.F32.FTZ.RN.STRONG.GPU desc[UR6][R8.64+0x18], R15 ;  /* 0x0000180f080079a6 */ /* 0x0009e8000c12f306 */
[----:B---3--:R-:W2:Y:S04]  /*08f0*/  LDG.E R17, desc[UR6][R6.64+0x1c] ;  /* 0x00001c0606117981 */ /* 0x008ea8000c1e1900 */
[----:B------:R-:W2:Y:S02]  /*0900*/  LDG.E R10, desc[UR6][R2.64] ;  /* 0x00000006020a7981 */ /* 0x000ea4000c1e1900 */
[----:B--2---:R-:W-:-:S05]  /*0910*/  FMUL R17, R10, R17 ;  /* 0x000000110a117220 */ /* 0x004fca0000400000 */
[----:B------:R4:W-:Y:S01]  /*0920*/  REDG.E.ADD.F32.FTZ.RN.STRONG.GPU desc[UR6][R8.64+0x1c], R17 ;  /* 0x00001c11080079a6 */ /* 0x0009e2000c12f306 */
[----:B------:R-:W-:-:S07]  /*0930*/  IADD3 R5, PT, PT, R5, 0x8, RZ ;  /* 0x0000000805057810 */ /* 0x000fce0007ffe0ff */
.L_x_2:
[----:B------:R-:W-:Y:S05]  /*0940*/  @!P1 EXIT ;  /* 0x000000000000994d */ /* 0x000fea0003800000 */
[----:B------:R-:W-:Y:S02]  /*0950*/  ISETP.GE.U32.AND P0, PT, R12, 0x4, PT ;  /* 0x000000040c00780c */ /* 0x000fe40003f06070 */
[----:B------:R-:W-:-:S04]  /*0960*/  LOP3.LUT R4, R4, 0x3, RZ, 0xc0, !PT ;  /* 0x0000000304047812 */ /* 0x000fc800078ec0ff */
[----:B------:R-:W-:-:S07]  /*0970*/  ISETP.NE.AND P1, PT, R4, RZ, PT ;  /* 0x000000ff0400720c */ /* 0x000fce0003f25270 */
[----:B------:R-:W-:Y:S06]  /*0980*/  @!P0 BRA `(.L_x_3) ;  /* 0x0000000000588947 */ /* 0x000fec0003800000 */
[----:B0-----:R-:W0:Y:S01]  /*0990*/  LDC.64 R6, c[0x0][0x398] ;  /* 0x0000e600ff067b82 */ /* 0x001e220000000a00 */
[----:B------:R-:W2:Y:S07]  /*09a0*/  LDG.E R10, desc[UR6][R2.64] ;  /* 0x00000006020a7981 */ /* 0x000eae000c1e1900 */
[----:B-1--4-:R-:W1:Y:S01]  /*09b0*/  LDC.64 R8, c[0x0][0x3a0] ;  /* 0x0000e800ff087b82 */ /* 0x012e620000000a00 */
[----:B0-----:R-:W-:-:S05]  /*09c0*/  IMAD.WIDE.U32 R6, R5, 0x4, R6 ;  /* 0x0000000405067825 */ /* 0x001fca00078e0006 */
[----:B------:R-:W2:Y:S01]  /*09d0*/  LDG.E R11, desc[UR6][R6.64] ;  /* 0x00000006060b7981 */ /* 0x000ea2000c1e1900 */
[----:B------:R-:W-:-:S05]  /*09e0*/  IADD3 R13, PT, PT, R0, R5, RZ ;  /* 0x00000005000d7210 */ /* 0x000fca0007ffe0ff */
[----:B-1----:R-:W-:-:S04]  /*09f0*/  IMAD.WIDE R8, R13, 0x4, R8 ;  /* 0x000000040d087825 */ /* 0x002fc800078e0208 */
[----:B--2---:R-:W-:-:S05]  /*0a00*/  FMUL R11, R10, R11 ;  /* 0x0000000b0a0b7220 */ /* 0x004fca0000400000 */
[----:B------:R2:W-:Y:S04]  /*0a10*/  REDG.E.ADD.F32.FTZ.RN.STRONG.GPU desc[UR6][R8.64], R11 ;  /* 0x0000000b080079a6 */ /* 0x0005e8000c12f306 */
[----:B------:R-:W3:Y:S04]  /*0a20*/  LDG.E R10, desc[UR6][R2.64] ;  /* 0x00000006020a7981 */ /* 0x000ee8000c1e1900 */
[----:B------:R-:W3:Y:S02]  /*0a30*/  LDG.E R13, desc[UR6][R6.64+0x4] ;  /* 0x00000406060d7981 */ /* 0x000ee4000c1e1900 */
[----:B---3--:R-:W-:-:S05]  /*0a40*/  FMUL R13, R10, R13 ;  /* 0x0000000d0a0d7220 */ /* 0x008fca0000400000 */
        /* <DEDUP_REMOVED lines=8> */
[----:B------:R2:W-:Y:S01]  /*0ad0*/  REDG.E.ADD.F32.FTZ.RN.STRONG.GPU desc[UR6][R8.64+0xc], R17 ;  /* 0x00000c11080079a6 */ /* 0x0005e2000c12f306 */
[----:B------:R-:W-:-:S07]  /*0ae0*/  IADD3 R5, PT, PT, R5, 0x4, RZ ;  /* 0x0000000405057810 */ /* 0x000fce0007ffe0ff */
.L_x_3:
[----:B------:R-:W-:Y:S05]  /*0af0*/  @!P1 EXIT ;  /* 0x000000000000994d */ /* 0x000fea0003800000 */
[----:B012-4-:R-:W0:Y:S01]  /*0b00*/  LDC.64 R8, c[0x0][0x398] ;  /* 0x0000e600ff087b82 */ /* 0x017e220000000a00 */
[----:B------:R-:W-:Y:S02]  /*0b10*/  IADD3 R11, PT, PT, R0, R5, RZ ;  /* 0x00000005000b7210 */ /* 0x000fe40007ffe0ff */
[----:B------:R-:W-:-:S05]  /*0b20*/  IADD3 R0, PT, PT, -R4, RZ, RZ ;  /* 0x000000ff04007210 */ /* 0x000fca0007ffe1ff */
[----:B------:R-:W1:Y:S01]  /*0b30*/  LDC.64 R6, c[0x0][0x3a0] ;  /* 0x0000e800ff067b82 */ /* 0x000e620000000a00 */
[----:B0-----:R-:W-:-:S05]  /*0b40*/  IMAD.WIDE.U32 R8, R5, 0x4, R8 ;  /* 0x0000000405087825 */ /* 0x001fca00078e0008 */
[----:B------:R-:W-:-:S07]  /*0b50*/  MOV R15, R9 ;  /* 0x00000009000f7202 */ /* 0x000fce0000000f00 */
.L_x_4:
[----:B------:R-:W-:Y:S01]  /*0b60*/  MOV R9, R15 ;  /* 0x0000000f00097202 */ /* 0x000fe20000000f00 */
[----:B------:R-:W2:Y:S05]  /*0b70*/  LDG.E R10, desc[UR6][R2.64] ;  /* 0x00000006020a7981 */ /* 0x000eaa000c1e1900 */
[----:B0-----:R0:W2:Y:S01]  /*0b80*/  LDG.E R9, desc[UR6][R8.64] ;  /* 0x0000000608097981 */ /* 0x0010a2000c1e1900 */
[----:B------:R-:W-:Y:S01]  /*0b90*/  IADD3 R0, PT, PT, R0, 0x1, RZ ;  /* 0x0000000100007810 */ /* 0x000fe20007ffe0ff */
[----:B-1----:R-:W-:-:S03]  /*0ba0*/  IMAD.WIDE R4, R11, 0x4, R6 ;  /* 0x000000040b047825 */ /* 0x002fc600078e0206 */
[----:B------:R-:W-:Y:S02]  /*0bb0*/  ISETP.NE.AND P0, PT, R0, RZ, PT ;  /* 0x000000ff0000720c */ /* 0x000fe40003f05270 */
[----:B0-----:R-:W-:Y:S02]  /*0bc0*/  IADD3 R8, P1, PT, R8, 0x4, RZ ;  /* 0x0000000408087810 */ /* 0x001fe40007f3e0ff */
[----:B------:R-:W-:Y:S02]  /*0bd0*/  IADD3 R11, PT, PT, R11, 0x1, RZ ;  /* 0x000000010b0b7810 */ /* 0x000fe40007ffe0ff */
[----:B------:R-:W-:Y:S01]  /*0be0*/  IADD3.X R15, PT, PT, RZ, R15, RZ, P1, !PT ;  /* 0x0000000fff0f7210 */ /* 0x000fe20000ffe4ff */
[----:B--2---:R-:W-:-:S05]  /*0bf0*/  FMUL R13, R10, R9 ;  /* 0x000000090a0d7220 */ /* 0x004fca0000400000 */
[----:B------:R0:W-:Y:S01]  /*0c00*/  REDG.E.ADD.F32.FTZ.RN.STRONG.GPU desc[UR6][R4.64], R13 ;  /* 0x0000000d040079a6 */ /* 0x0001e2000c12f306 */
[----:B------:R-:W-:Y:S05]  /*0c10*/  @P0 BRA `(.L_x_4) ;  /* 0xfffffffc00d00947 */ /* 0x000fea000383ffff */
[----:B------:R-:W-:Y:S05]  /*0c20*/  EXIT ;  /* 0x000000000000794d */ /* 0x000fea0003800000 */
.L_x_5:
[----:B------:R-:W-:-:S00]  /*0c30*/  BRA `(.L_x_5) ;  /* 0xfffffffc00fc7947 */ /* 0x000fc0000383ffff */
[----:B------:R-:W-:-:S00]  /*0c40*/  NOP ;  /* 0x0000000000007918 */ /* 0x000fc00000000000 */
        /* <DEDUP_REMOVED lines=11> */
.L_x_48:


//--------------------- .text._Z26compute_hidden_layer_errorPfS_S_S_ii --------------------------
	.section	.text._Z26compute_hidden_layer_errorPfS_S_S_ii,"ax",@progbits
	.align	128
        .global         _Z26compute_hidden_layer_errorPfS_S_S_ii
        .type           _Z26compute_hidden_layer_errorPfS_S_S_ii,@function
        .size           _Z26compute_hidden_layer_errorPfS_S_S_ii,(.L_x_49 - _Z26compute_hidden_layer_errorPfS_S_S_ii)
        .other          _Z26compute_hidden_layer_errorPfS_S_S_ii,@"STO_CUDA_ENTRY STV_DEFAULT"
_Z26compute_hidden_layer_errorPfS_S_S_ii:
.text._Z26compute_hidden_layer_errorPfS_S_S_ii:
[----:B------:R-:W-:Y:S01]  /*0000*/  LDC R1, c[0x0][0x37c] ;  /* 0x0000df00ff017b82 */ /* 0x000fe20000000800 */
[----:B------:R-:W0:Y:S07]  /*0010*/  S2R R2, SR_TID.X ;  /* 0x0000000000027919 */ /* 0x000e2e0000002100 */
[----:B------:R-:W0:Y:S08]  /*0020*/  S2UR UR4, SR_CTAID.X ;  /* 0x00000000000479c3 */ /* 0x000e300000002500 */
[----:B------:R-:W0:Y:S08]  /*0030*/  LDC R3, c[0x0][0x360] ;  /* 0x0000d800ff037b82 */ /* 0x000e300000000800 */
[----:B------:R-:W1:Y:S01]  /*0040*/  LDC R0, c[0x0][0x3a4] ;  /* 0x0000e900ff007b82 */ /* 0x000e620000000800 */
[----:B0-----:R-:W-:-:S05]  /*0050*/  IMAD R3, R3, UR4, R2 ;  /* 0x0000000403037c24 */ /* 0x001fca000f8e0202 */
[----:B-1----:R-:W-:-:S13]  /*0060*/  ISETP.GE.AND P0, PT, R3, R0, PT ;  /* 0x000000000300720c */ /* 0x002fda0003f06270 */
[----:B------:R-:W-:Y:S05]  /*0070*/  @P0 EXIT ;  /* 0x000000000000094d */ /* 0x000fea0003800000 */
[----:B------:R-:W0:Y:S01]  /*0080*/  LDCU UR6, c[0x0][0x3a0] ;  /* 0x00007400ff0677ac */ /* 0x000e220008000800 */
[----:B------:R-:W-:Y:S01]  /*0090*/  HFMA2 R17, -RZ, RZ, 0, 0 ;  /* 0x00000000ff117431 */ /* 0x000fe200000001ff */
[----:B------:R-:W1:Y:S01]  /*00a0*/  LDCU.64 UR10, c[0x0][0x358] ;  /* 0x00006b00ff0a77ac */ /* 0x000e620008000a00 */
[----:B0-----:R-:W-:-:S09]  /*00b0*/  UISETP.GE.AND UP0, UPT, UR6, 0x1, UPT ;  /* 0x000000010600788c */ /* 0x001fd2000bf06270 */
[----:B-1----:R-:W-:Y:S05]  /*00c0*/  BRA.U !UP0, `(.L_x_6) ;  /* 0x0000000908b47547 */ /* 0x002fea000b800000 */
[----:B------:R-:W-:Y:S01]  /*00d0*/  UISETP.GE.U32.AND UP1, UPT, UR6, 0x10, UPT ;  /* 0x000000100600788c */ /* 0x000fe2000bf26070 */
[----:B------:R-:W-:Y:S01]  /*00e0*/  MOV R17, RZ ;  /* 0x000000ff00117202 */ /* 0x000fe20000000f00 */
[----:B------:R-:W-:Y:S01]  /*00f0*/  ULOP3.LUT UR7, UR6, 0xf, URZ, 0xc0, !UPT ;  /* 0x0000000f06077892 */ /* 0x000fe2000f8ec0ff */
[----:B------:R-:W-:-:S03]  /*0100*/  MOV R2, RZ ;  /* 0x000000ff00027202 */ /* 0x000fc60000000f00 */
[----:B------:R-:W-:-:S03]  /*0110*/  UISETP.NE.AND UP0, UPT, UR7, URZ, UPT ;  /* 0x000000ff0700728c */ /* 0x000fc6000bf05270 */
[----:B------:R-:W-:Y:S08]  /*0120*/  BRA.U !UP1, `(.L_x_7) ;  /* 0x0000000509447547 */ /* 0x000ff0000b800000 */
[----:B------:R-:W0:Y:S01]  /*0130*/  LDCU.64 UR4, c[0x0][0x380] ;  /* 0x00007000ff0477ac */ /* 0x000e220008000a00 */
[----:B------:R-:W-:Y:S02]  /*0140*/  MOV R17, RZ ;  /* 0x000000ff00117202 */ /* 0x000fe40000000f00 */
[----:B------:R-:W-:Y:S01]  /*0150*/  MOV R5, R3 ;  /* 0x0000000300057202 */ /* 0x000fe20000000f00 */
[----:B------:R-:W-:-:S04]  /*0160*/  ULOP3.LUT UR8, UR6, 0x7ffffff0, URZ, 0xc0, !UPT ;  /* 0x7ffffff006087892 */ /* 0x000fc8000f8ec0ff */
[----:B------:R-:W-:Y:S02]  /*0170*/  UIADD3 UR9, UPT, UPT, -UR8, URZ, URZ ;  /* 0x000000ff08097290 */ /* 0x000fe4000fffe1ff */
[----:B------:R-:W-:Y:S01]  /*0180*/  MOV R2, UR8 ;  /* 0x0000000800027c02 */ /* 0x000fe20008000f00 */
[----:B0-----:R-:W-:-:S04]  /*0190*/  UIADD3 UR4, UP1, UPT, UR4, 0x20, URZ ;  /* 0x0000002004047890 */ /* 0x001fc8000ff3e0ff */
[----:B------:R-:W-:Y:S02]  /*01a0*/  UIADD3.X UR5, UPT, UPT, URZ, UR5, URZ, UP1, !UPT ;  /* 0x00000005ff057290 */ /* 0x000fe40008ffe4ff */
[----:B------:R-:W-:-:S04]  /*01b0*/  MOV R10, UR4 ;  /* 0x00000004000a7c02 */ /* 0x000fc80008000f00 */
[----:B------:R-:W-:-:S07]  /*01c0*/  MOV R11, UR5 ;  /* 0x00000005000b7c02 */ /* 0x000fce0008000f00 */
.L_x_8:
[----:B------:R-:W0:Y:S01]  /*01d0*/  LDC.64 R8, c[0x0][0x388] ;  /* 0x0000e200ff087b82 */ /* 0x000e220000000a00 */
[----:B------:R-:W2:Y:S04]  /*01e0*/  LDG.E R26, desc[UR10][R10.64+-0x20] ;  /* 0xffffe00a0a1a7981 */ /* 0x000ea8000c1e1900 */
[----:B------:R-:W3:Y:S04]  /*01f0*/  LDG.E R19, desc[UR10][R10.64+-0x1c] ;  /* 0xffffe40a0a137981 */ /* 0x000ee8000c1e1900 */
[----:B------:R-:W4:Y:S04]  /*0200*/  LDG.E R27, desc[UR10][R10.64+-0x18] ;  /* 0xffffe80a0a1b7981 */ /* 0x000f28000c1e1900 */
[----:B------:R-:W5:Y:S04]  /*0210*/  LDG.E R4, desc[UR10][R10.64+-0x14] ;  /* 0xffffec0a0a047981 */ /* 0x000f68000c1e1900 */
[----:B------:R-:W5:Y:S01]  /*0220*/  LDG.E R20, desc[UR10][R10.64+-0x8] ;  /* 0xfffff80a0a147981 */ /* 0x000f62000c1e1900 */
[----:B0-----:R-:W-:-:S05]  /*0230*/  IMAD.WIDE R8, R5, 0x4, R8 ;  /* 0x0000000405087825 */ /* 0x001fca00078e0208 */
[----:B------:R-:W2:Y:S01]  /*0240*/  LDG.E R16, desc[UR10][R8.64] ;  /* 0x0000000a08107981 */ /* 0x000ea2000c1e1900 */
[----:B------:R-:W-:-:S05]  /*0250*/  IMAD.WIDE R12, R0, 0x4, R8 ;  /* 0x00000004000c7825 */ /* 0x000fca00078e0208 */
[----:B------:R-:W3:Y:S01]  /*0260*/  LDG.E R18, desc[UR10][R12.64] ;  /* 0x0000000a0c127981 */ /* 0x000ee2000c1e1900 */
[----:B------:R-:W-:-:S03]  /*0270*/  IMAD.WIDE R22, R0, 0x4, R12 ;  /* 0x0000000400167825 */ /* 0x000fc600078e020c */
[----:B------:R-:W5:Y:S01]  /*0280*/  LDG.E R9, desc[UR10][R10.64+-0x10] ;  /* 0xfffff00a0a097981 */ /* 0x000f62000c1e1900 */
[----:B------:R-:W-:-:S03]  /*0290*/  IMAD.WIDE R14, R0, 0x4, R22 ;  /* 0x00000004000e7825 */ /* 0x000fc600078e0216 */
[----:B------:R-:W4:Y:S04]  /*02a0*/  LDG.E R24, desc[UR10][R22.64] ;  /* 0x0000000a16187981 */ /* 0x000f28000c1e1900 */
[----:B------:R-:W5:Y:S01]  /*02b0*/  LDG.E R7, desc[UR10][R14.64] ;  /* 0x0000000a0e077981 */ /* 0x000f62000c1e1900 */
[----:B------:R-:W-:-:S03]  /*02c0*/  IMAD.WIDE R28, R0, 0x4, R14 ;  /* 0x00000004001c7825 */ /* 0x000fc600078e020e */
[----:B------:R-:W5:Y:S04]  /*02d0*/  LDG.E R8, desc[UR10][R10.64+-0xc] ;  /* 0xfffff40a0a087981 */ /* 0x000f68000c1e1900 */
[----:B------:R0:W5:Y:S02]  /*02e0*/  LDG.E R6, desc[UR10][R28.64] ;  /* 0x0000000a1c067981 */ /* 0x000164000c1e1900 */
[----:B0-----:R-:W-:-:S05]  /*02f0*/  IMAD.WIDE R28, R0, 0x4, R28 ;  /* 0x00000004001c7825 */ /* 0x001fca00078e021c */
[----:B------:R-:W5:Y:S01]  /*0300*/  LDG.E R21, desc[UR10][R28.64] ;  /* 0x0000000a1c157981 */ /* 0x000f62000c1e1900 */
[----:B------:R-:W-:-:S05]  /*0310*/  IMAD.WIDE R22, R0, 0x4, R28 ;  /* 0x0000000400167825 */ /* 0x000fca00078e021c */
[----:B------:R0:W5:Y:S01]  /*0320*/  LDG.E R25, desc[UR10][R22.64] ;  /* 0x0000000a16197981 */ /* 0x000162000c1e1900 */
[----:B------:R-:W-:-:S03]  /*0330*/  IMAD.WIDE R12, R0, 0x4, R22 ;  /* 0x00000004000c7825 */ /* 0x000fc600078e0216 */
[----:B------:R-:W5:Y:S01]  /*0340*/  LDG.E R29, desc[UR10][R10.64+-0x4] ;  /* 0xfffffc0a0a1d7981 */ /* 0x000f62000c1e1900 */
[----:B------:R-:W-:-:S03]  /*0350*/  IMAD.WIDE R14, R0, 0x4, R12 ;  /* 0x00000004000e7825 */ /* 0x000fc600078e020c */
[----:B------:R-:W5:Y:S04]  /*0360*/  LDG.E R12, desc[UR10][R12.64] ;  /* 0x0000000a0c0c7981 */ /* 0x000f68000c1e1900 */
[----:B------:R-:W5:Y:S01]  /*0370*/  LDG.E R13, desc[UR10][R10.64+0x8] ;  /* 0x0000080a0a0d7981 */ /* 0x000f62000c1e1900 */
[----:B--2---:R-:W-:Y:S01]  /*0380*/  FFMA R26, R26, R16, R17 ;  /* 0x000000101a1a7223 */ /* 0x004fe20000000011 */
[C---:B------:R-:W-:Y:S02]  /*0390*/  IMAD.WIDE R16, R0.reuse, 0x4, R14 ;  /* 0x0000000400107825 */ /* 0x040fe400078e020e */
[----:B------:R-:W2:Y:S02]  /*03a0*/  LDG.E R14, desc[UR10][R14.64] ;  /* 0x0000000a0e0e7981 */ /* 0x000ea4000c1e1900 */
[----:B---3--:R-:W-:Y:S01]  /*03b0*/  FFMA R26, R19, R18, R26 ;  /* 0x00000012131a7223 */ /* 0x008fe2000000001a */
[----:B------:R-:W-:-:S02]  /*03c0*/  IMAD.WIDE R18, R0, 0x4, R16 ;  /* 0x0000000400127825 */ /* 0x000fc400078e0210 */
[----:B------:R-:W3:Y:S02]  /*03d0*/  LDG.E R16, desc[UR10][R16.64] ;  /* 0x0000000a10107981 */ /* 0x000ee4000c1e1900 */
[----:B0-----:R-:W-:-:S04]  /*03e0*/  IMAD.WIDE R22, R0, 0x4, R18 ;  /* 0x0000000400167825 */ /* 0x001fc800078e0212 */
[----:B----4-:R-:W-:Y:S01]  /*03f0*/  FFMA R27, R27, R24, R26 ;  /* 0x000000181b1b7223 */ /* 0x010fe2000000001a */
[----:B------:R-:W4:Y:S04]  /*0400*/  LDG.E R18, desc[UR10][R18.64] ;  /* 0x0000000a12127981 */ /* 0x000f28000c1e1900 */
[----:B------:R-:W2:Y:S01]  /*0410*/  LDG.E R24, desc[UR10][R10.64] ;  /* 0x0000000a0a187981 */ /* 0x000ea2000c1e1900 */
[----:B-----5:R-:W-:Y:S01]  /*0420*/  FFMA R28, R4, R7, R27 ;  /* 0x00000007041c7223 */ /* 0x020fe2000000001b */
[C---:B------:R-:W-:Y:S02]  /*0430*/  IMAD.WIDE R26, R0.reuse, 0x4, R22 ;  /* 0x00000004001a7825 */ /* 0x040fe400078e0216 */
[----:B------:R-:W3:Y:S02]  /*0440*/  LDG.E R4, desc[UR10][R10.64+0x4] ;  /* 0x0000040a0a047981 */ /* 0x000ee4000c1e1900 */
[----:B------:R-:W-:Y:S01]  /*0450*/  FFMA R9, R9, R6, R28 ;  /* 0x0000000609097223 */ /* 0x000fe2000000001c */
[----:B------:R-:W-:Y:S01]  /*0460*/  IMAD.WIDE R6, R0, 0x4, R26 ;  /* 0x0000000400067825 */ /* 0x000fe200078e021a */
[----:B------:R-:W5:Y:S04]  /*0470*/  LDG.E R22, desc[UR10][R22.64] ;  /* 0x0000000a16167981 */ /* 0x000f68000c1e1900 */
[----:B------:R-:W5:Y:S04]  /*0480*/  LDG.E R15, desc[UR10][R10.64+0xc] ;  /* 0x00000c0a0a0f7981 */ /* 0x000f68000c1e1900 */
[----:B------:R-:W5:Y:S04]  /*0490*/  LDG.E R26, desc[UR10][R26.64] ;  /* 0x0000000a1a1a7981 */ /* 0x000f68000c1e1900 */
[----:B------:R-:W5:Y:S01]  /*04a0*/  LDG.E R17, desc[UR10][R10.64+0x10] ;  /* 0x0000100a0a117981 */ /* 0x000f62000c1e1900 */
[----:B------:R-:W-:Y:S01]  /*04b0*/  FFMA R21, R8, R21, R9 ;  /* 0x0000001508157223 */ /* 0x000fe20000000009 */
[----:B------:R-:W-:-:S02]  /*04c0*/  IMAD.WIDE R8, R0, 0x4, R6 ;  /* 0x0000000400087825 */ /* 0x000fc400078e0206 */
[----:B------:R0:W5:Y:S04]  /*04d0*/  LDG.E R6, desc[UR10][R6.64] ;  /* 0x0000000a06067981 */ /* 0x000168000c1e1900 */
[----:B------:R-:W5:Y:S04]  /*04e0*/  LDG.E R23, desc[UR10][R10.64+0x14] ;  /* 0x0000140a0a177981 */ /* 0x000f68000c1e1900 */
[----:B------:R-:W5:Y:S01]  /*04f0*/  LDG.E R19, desc[UR10][R8.64] ;  /* 0x0000000a08137981 */ /* 0x000f62000c1e1900 */
[----:B0-----:R-:W-:Y:S01]  /*0500*/  FFMA R7, R20, R25, R21 ;  /* 0x0000001914077223 */ /* 0x001fe20000000015 */
[----:B------:R-:W-:-:S02]  /*0510*/  IMAD.WIDE R20, R0, 0x4, R8 ;  /* 0x0000000400147825 */ /* 0x000fc400078e0208 */
[----:B------:R-:W5:Y:S04]  /*0520*/  LDG.E R28, desc[UR10][R10.64+0x18] ;  /* 0x0000180a0a1c7981 */ /* 0x000f68000c1e1900 */
[----:B------:R0:W5:Y:S04]  /*0530*/  LDG.E R25, desc[UR10][R10.64+0x1c] ;  /* 0x00001c0a0a197981 */ /* 0x000168000c1e1900 */
[----:B------:R-:W5:Y:S01]  /*0540*/  LDG.E R20, desc[UR10][R20.64] ;  /* 0x0000000a14147981 */ /* 0x000f62000c1e1900 */
[----:B------:R-:W-:Y:S01]  /*0550*/  FFMA R29, R29, R12, R7 ;  /* 0x0000000c1d1d7223 */ /* 0x000fe20000000007 */
[----:B------:R-:W-:-:S04]  /*0560*/  UIADD3 UR9, UPT, UPT, UR9, 0x10, URZ ;  /* 0x0000001009097890 */ /* 0x000fc8000fffe0ff */
[----:B------:R-:W-:Y:S01]  /*0570*/  UISETP.NE.AND UP1, UPT, UR9, URZ, UPT ;  /* 0x000000ff0900728c */ /* 0x000fe2000bf25270 */
[----:B0-----:R-:W-:Y:S02]  /*0580*/  IADD3 R10, P0, PT, R10, 0x40, RZ ;  /* 0x000000400a0a7810 */ /* 0x001fe40007f1e0ff */
[----:B------:R-:W-:Y:S02]  /*0590*/  LEA R5, R0, R5, 0x4 ;  /* 0x0000000500057211 */ /* 0x000fe400078e20ff */
[----:B------:R-:W-:Y:S01]  /*05a0*/  IADD3.X R11, PT, PT, RZ, R11, RZ, P0, !PT ;  /* 0x0000000bff0b7210 */ /* 0x000fe200007fe4ff */
[----:B--2---:R-:W-:-:S04]  /*05b0*/  FFMA R29, R24, R14, R29 ;  /* 0x0000000e181d7223 */ /* 0x004fc8000000001d */
[----:B---3--:R-:W-:-:S04]  /*05c0*/  FFMA R4, R4, R16, R29 ;  /* 0x0000001004047223 */ /* 0x008fc8000000001d */
[----:B----4-:R-:W-:-:S04]  /*05d0*/  FFMA R4, R13, R18, R4 ;  /* 0x000000120d047223 */ /* 0x010fc80000000004 */
[----:B-----5:R-:W-:-:S04]  /*05e0*/  FFMA R4, R15, R22, R4 ;  /* 0x000000160f047223 */ /* 0x020fc80000000004 */
[----:B------:R-:W-:-:S04]  /*05f0*/  FFMA R4, R17, R26, R4 ;  /* 0x0000001a11047223 */ /* 0x000fc80000000004 */
[----:B------:R-:W-:-:S04]  /*0600*/  FFMA R23, R23, R6, R4 ;  /* 0x0000000617177223 */ /* 0x000fc80000000004 */
[----:B------:R-:W-:-:S04]  /*0610*/  FFMA R28, R28, R19, R23 ;  /* 0x000000131c1c7223 */ /* 0x000fc80000000017 */
[----:B------:R-:W-:Y:S01]  /*0620*/  FFMA R17, R25, R20, R28 ;  /* 0x0000001419117223 */ /* 0x000fe2000000001c */
[----:B------:R-:W-:Y:S06]  /*0630*/  BRA.U UP1, `(.L_x_8) ;  /* 0xfffffff901e47547 */ /* 0x000fec000b83ffff */
.L_x_7:
[----:B------:R-:W-:Y:S05]  /*0640*/  BRA.U !UP0, `(.L_x_6) ;  /* 0x0000000508547547 */ /* 0x000fea000b800000 */
[----:B------:R-:W-:Y:S02]  /*0650*/  UISETP.GE.U32.AND UP0, UPT, UR7, 0x8, UPT ;  /* 0x000000080700788c */ /* 0x000fe4000bf06070 */
[----:B------:R-:W-:-:S04]  /*0660*/  ULOP3.LUT UR5, UR6, 0x7, URZ, 0xc0, !UPT ;  /* 0x0000000706057892 */ /* 0x000fc8000f8ec0ff */
[----:B------:R-:W-:-:S03]  /*0670*/  UISETP.NE.AND UP1, UPT, UR5, URZ, UPT ;  /* 0x000000ff0500728c */ /* 0x000fc6000bf25270 */
[----:B------:R-:W-:Y:S08]  /*0680*/  BRA.U !UP0, `(.L_x_9) ;  /* 0x0000000108947547 */ /* 0x000ff0000b800000 */
[----:B------:R-:W0:Y:S01]  /*0690*/  LDC.64 R12, c[0x0][0x388] ;  /* 0x0000e200ff0c7b82 */ /* 0x000e220000000a00 */
[----:B------:R-:W-:-:S07]  /*06a0*/  IMAD R7, R2, R0, R3 ;  /* 0x0000000002077224 */ /* 0x000fce00078e0203 */
[----:B------:R-:W1:Y:S01]  /*06b0*/  LDC.64 R4, c[0x0][0x380] ;  /* 0x0000e000ff047b82 */ /* 0x000e620000000a00 */
[----:B0-----:R-:W-:-:S05]  /*06c0*/  IMAD.WIDE R12, R7, 0x4, R12 ;  /* 0x00000004070c7825 */ /* 0x001fca00078e020c */
[----:B------:R0:W2:Y:S01]  /*06d0*/  LDG.E R16, desc[UR10][R12.64] ;  /* 0x0000000a0c107981 */ /* 0x0000a2000c1e1900 */
[----:B------:R-:W-:-:S04]  /*06e0*/  IMAD.WIDE R14, R0, 0x4, R12 ;  /* 0x00000004000e7825 */ /* 0x000fc800078e020c */
[----:B-1----:R-:W-:Y:S01]  /*06f0*/  IMAD.WIDE.U32 R4, R2, 0x4, R4 ;  /* 0x0000000402047825 */ /* 0x002fe200078e0004 */
[----:B------:R1:W3:Y:S03]  /*0700*/  LDG.E R20, desc[UR10][R14.64] ;  /* 0x0000000a0e147981 */ /* 0x0002e6000c1e1900 */
[C---:B------:R-:W-:Y:S01]  /*0710*/  IMAD.WIDE R22, R0.reuse, 0x4, R14 ;  /* 0x0000000400167825 */ /* 0x040fe200078e020e */
[----:B------:R-:W2:Y:S04]  /*0720*/  LDG.E R18, desc[UR10][R4.64] ;  /* 0x0000000a04127981 */ /* 0x000ea8000c1e1900 */
[----:B------:R-:W3:Y:S01]  /*0730*/  LDG.E R19, desc[UR10][R4.64+0x4] ;  /* 0x0000040a04137981 */ /* 0x000ee2000c1e1900 */
[----:B------:R-:W-:-:S03]  /*0740*/  IMAD.WIDE R8, R0, 0x4, R22 ;  /* 0x0000000400087825 */ /* 0x000fc600078e0216 */
[----:B------:R-:W4:Y:S01]  /*0750*/  LDG.E R22, desc[UR10][R22.64] ;  /* 0x0000000a16167981 */ /* 0x000f22000c1e1900 */
[----:B------:R-:W-:-:S03]  /*0760*/  IMAD.WIDE R10, R0, 0x4, R8 ;  /* 0x00000004000a7825 */ /* 0x000fc600078e0208 */
[----:B------:R-:W4:Y:S04]  /*0770*/  LDG.E R21, desc[UR10][R4.64+0x8] ;  /* 0x0000080a04157981 */ /* 0x000f28000c1e1900 */
[----:B------:R-:W5:Y:S01]  /*0780*/  LDG.E R9, desc[UR10][R8.64] ;  /* 0x0000000a08097981 */ /* 0x000f62000c1e1900 */
[----:B------:R-:W-:-:S03]  /*0790*/  IMAD.WIDE R6, R0, 0x4, R10 ;  /* 0x0000000400067825 */ /* 0x000fc600078e020a */
[----:B------:R-:W5:Y:S01]  /*07a0*/  LDG.E R24, desc[UR10][R4.64+0xc] ;  /* 0x00000c0a04187981 */ /* 0x000f62000c1e1900 */
[----:B0-----:R-:W-:-:S03]  /*07b0*/  IMAD.WIDE R12, R0, 0x4, R6 ;  /* 0x00000004000c7825 */ /* 0x001fc600078e0206 */
[----:B------:R-:W5:Y:S04]  /*07c0*/  LDG.E R10, desc[UR10][R10.64] ;  /* 0x0000000a0a0a7981 */ /* 0x000f68000c1e1900 */
[----:B------:R-:W5:Y:S01]  /*07d0*/  LDG.E R25, desc[UR10][R4.64+0x10] ;  /* 0x0000100a04197981 */ /* 0x000f62000c1e1900 */
[----:B-1----:R-:W-:-:S03]  /*07e0*/  IMAD.WIDE R14, R0, 0x4, R12 ;  /* 0x00000004000e7825 */ /* 0x002fc600078e020c */
[----:B------:R-:W5:Y:S04]  /*07f0*/  LDG.E R7, desc[UR10][R6.64] ;  /* 0x0000000a06077981 */ /* 0x000f68000c1e1900 */
[----:B------:R-:W5:Y:S04]  /*0800*/  LDG.E R26, desc[UR10][R4.64+0x14] ;  /* 0x0000140a041a7981 */ /* 0x000f68000c1e1900 */
[----:B------:R-:W5:Y:S04]  /*0810*/  LDG.E R12, desc[UR10][R12.64] ;  /* 0x0000000a0c0c7981 */ /* 0x000f68000c1e1900 */
[----:B------:R-:W5:Y:S04]  /*0820*/  LDG.E R23, desc[UR10][R4.64+0x18] ;  /* 0x0000180a04177981 */ /* 0x000f68000c1e1900 */
[----:B------:R-:W5:Y:S04]  /*0830*/  LDG.E R14, desc[UR10][R14.64] ;  /* 0x0000000a0e0e7981 */ /* 0x000f68000c1e1900 */
[----:B------:R-:W5:Y:S01]  /*0840*/  LDG.E R8, desc[UR10][R4.64+0x1c] ;  /* 0x00001c0a04087981 */ /* 0x000f62000c1e1900 */
[----:B------:R-:W-:Y:S01]  /*0850*/  IADD3 R2, PT, PT, R2, 0x8, RZ ;  /* 0x0000000802027810 */ /* 0x000fe20007ffe0ff */
[----:B--2---:R-:W-:-:S04]  /*0860*/  FFMA R16, R18, R16, R17 ;  /* 0x0000001012107223 */ /* 0x004fc80000000011 */
[----:B---3--:R-:W-:-:S04]  /*0870*/  FFMA R16, R19, R20, R16 ;  /* 0x0000001413107223 */ /* 0x008fc80000000010 */
[----:B----4-:R-:W-:-:S04]  /*0880*/  FFMA R21, R21, R22, R16 ;  /* 0x0000001615157223 */ /* 0x010fc80000000010 */
[----:B-----5:R-:W-:-:S04]  /*0890*/  FFMA R24, R24, R9, R21 ;  /* 0x0000000918187223 */ /* 0x020fc80000000015 */
[----:B------:R-:W-:-:S04]  /*08a0*/  FFMA R25, R25, R10, R24 ;  /* 0x0000000a19197223 */ /* 0x000fc80000000018 */
[----:B------:R-:W-:-:S04]  /*08b0*/  FFMA R26, R26, R7, R25 ;  /* 0x000000071a1a7223 */ /* 0x000fc80000000019 */
[----:B------:R-:W-:-:S04]  /*08c0*/  FFMA R23, R23, R12, R26 ;  /* 0x0000000c17177223 */ /* 0x000fc8000000001a */
[----:B------:R-:W-:-:S07]  /*08d0*/  FFMA R17, R8, R14, R23 ;  /* 0x0000000e08117223 */ /* 0x000fce0000000017 */
.L_x_9:
        /* <DEDUP_REMOVED lines=8> */
[----:B0-----:R-:W-:-:S04]  /*0960*/  IMAD.WIDE R6, R9, 0x4, R6 ;  /* 0x0000000409067825 */ /* 0x001fc800078e0206 */
[----:B------:R-:W-:Y:S02]  /*0970*/  IMAD.WIDE R8, R0, 0x4, R6 ;  /* 0x0000000400087825 */ /* 0x000fe400078e0206 */
[----:B------:R-:W2:Y:S02]  /*0980*/  LDG.E R6, desc[UR10][R6.64] ;  /* 0x0000000a06067981 */ /* 0x000ea4000c1e1900 */
[----:B-1----:R-:W-:-:S04]  /*0990*/  IMAD.WIDE.U32 R4, R2, 0x4, R4 ;  /* 0x0000000402047825 */ /* 0x002fc800078e0004 */
[C---:B------:R-:W-:Y:S01]  /*09a0*/  IMAD.WIDE R10, R0.reuse, 0x4, R8 ;  /* 0x00000004000a7825 */ /* 0x040fe200078e0208 */
[----:B------:R-:W2:Y:S04]  /*09b0*/  LDG.E R14, desc[UR10][R4.64] ;  /* 0x0000000a040e7981 */ /* 0x000ea8000c1e1900 */
[----:B------:R-:W3:Y:S01]  /*09c0*/  LDG.E R8, desc[UR10][R8.64] ;  /* 0x0000000a08087981 */ /* 0x000ee2000c1e1900 */
[----:B------:R-:W-:-:S03]  /*09d0*/  IMAD.WIDE R12, R0, 0x4, R10 ;  /* 0x00000004000c7825 */ /* 0x000fc600078e020a */
[----:B------:R-:W3:Y:S04]  /*09e0*/  LDG.E R15, desc[UR10][R4.64+0x4] ;  /* 0x0000040a040f7981 */ /* 0x000ee8000c1e1900 */
[----:B------:R-:W4:Y:S04]  /*09f0*/  LDG.E R10, desc[UR10][R10.64] ;  /* 0x0000000a0a0a7981 */ /* 0x000f28000c1e1900 */
[----:B------:R-:W4:Y:S04]  /*0a00*/  LDG.E R19, desc[UR10][R4.64+0x8] ;  /* 0x0000080a04137981 */ /* 0x000f28000c1e1900 */
[----:B------:R-:W5:Y:S04]  /*0a10*/  LDG.E R12, desc[UR10][R12.64] ;  /* 0x0000000a0c0c7981 */ /* 0x000f68000c1e1900 */
[----:B------:R-:W5:Y:S01]  /*0a20*/  LDG.E R21, desc[UR10][R4.64+0xc] ;  /* 0x00000c0a04157981 */ /* 0x000f62000c1e1900 */
[----:B------:R-:W-:Y:S01]  /*0a30*/  IADD3 R2, PT, PT, R2, 0x4, RZ ;  /* 0x0000000402027810 */ /* 0x000fe20007ffe0ff */
[----:B--2---:R-:W-:-:S04]  /*0a40*/  FFMA R14, R14, R6, R17 ;  /* 0x000000060e0e7223 */ /* 0x004fc80000000011 */
[----:B---3--:R-:W-:-:S04]  /*0a50*/  FFMA R14, R15, R8, R14 ;  /* 0x000000080f0e7223 */ /* 0x008fc8000000000e */
[----:B----4-:R-:W-:-:S04]  /*0a60*/  FFMA R14, R19, R10, R14 ;  /* 0x0000000a130e7223 */ /* 0x010fc8000000000e */
[----:B-----5:R-:W-:-:S07]  /*0a70*/  FFMA R17, R21, R12, R14 ;  /* 0x0000000c15117223 */ /* 0x020fce000000000e */
.L_x_10:
[----:B------:R-:W-:Y:S05]  /*0a80*/  BRA.U !UP1, `(.L_x_6) ;  /* 0x0000000109447547 */ /* 0x000fea000b800000 */
[----:B------:R-:W0:Y:S01]  /*0a90*/  LDC.64 R4, c[0x0][0x380] ;  /* 0x0000e000ff047b82 */ /* 0x000e220000000a00 */
[----:B------:R-:W-:Y:S01]  /*0aa0*/  IMAD R11, R2, R0, R3 ;  /* 0x00000000020b7224 */ /* 0x000fe200078e0203 */
[----:B------:R-:W-:-:S06]  /*0ab0*/  UIADD3 UR4, UPT, UPT, -UR4, URZ, URZ ;  /* 0x000000ff04047290 */ /* 0x000fcc000fffe1ff */
[----:B------:R-:W1:Y:S01]  /*0ac0*/  LDC.64 R8, c[0x0][0x388] ;  /* 0x0000e200ff087b82 */ /* 0x000e620000000a00 */
[----:B0-----:R-:W-:-:S03]  /*0ad0*/  IMAD.WIDE.U32 R4, R2, 0x4, R4 ;  /* 0x0000000402047825 */ /* 0x001fc600078e0004 */
[----:B------:R-:W-:Y:S02]  /*0ae0*/  MOV R6, R4 ;  /* 0x0000000400067202 */ /* 0x000fe40000000f00 */
[----:B------:R-:W-:-:S07]  /*0af0*/  MOV R7, R5 ;  /* 0x0000000500077202 */ /* 0x000fce0000000f00 */
.L_x_11:
[C---:B-1----:R-:W-:Y:S01]  /*0b00*/  IMAD.WIDE R4, R11.reuse, 0x4, R8 ;  /* 0x000000040b047825 */ /* 0x042fe200078e0208 */
[----:B------:R0:W2:Y:S05]  /*0b10*/  LDG.E R2, desc[UR10][R6.64] ;  /* 0x0000000a06027981 */ /* 0x0000aa000c1e1900 */
[----:B------:R-:W2:Y:S01]  /*0b20*/  LDG.E R4, desc[UR10][R4.64] ;  /* 0x0000000a04047981 */ /* 0x000ea2000c1e1900 */
[----:B------:R-:W-:Y:S01]  /*0b30*/  UIADD3 UR4, UPT, UPT, UR4, 0x1, URZ ;  /* 0x0000000104047890 */ /* 0x000fe2000fffe0ff */
[----:B------:R-:W-:-:S03]  /*0b40*/  IADD3 R11, PT, PT, R11, R0, RZ ;  /* 0x000000000b0b7210 */ /* 0x000fc60007ffe0ff */
[----:B------:R-:W-:Y:S01]  /*0b50*/  UISETP.NE.AND UP0, UPT, UR4, URZ, UPT ;  /* 0x000000ff0400728c */ /* 0x000fe2000bf05270 */
[----:B0-----:R-:W-:-:S04]  /*0b60*/  IADD3 R6, P0, PT, R6, 0x4, RZ ;  /* 0x0000000406067810 */ /* 0x001fc80007f1e0ff */
[----:B------:R-:W-:Y:S01]  /*0b70*/  IADD3.X R7, PT, PT, RZ, R7, RZ, P0, !PT ;  /* 0x00000007ff077210 */ /* 0x000fe200007fe4ff */
[----:B--2---:R-:W-:-:S03]  /*0b80*/  FFMA R17, R2, R4, R17 ;  /* 0x0000000402117223 */ /* 0x004fc60000000011 */
[----:B------:R-:W-:Y:S05]  /*0b90*/  BRA.U UP0, `(.L_x_11) ;  /* 0xfffffffd00d87547 */ /* 0x000fea000b83ffff */
.L_x_6:
[----:B------:R-:W0:Y:S08]  /*0ba0*/  LDC.64 R4, c[0x0][0x390] ;  /* 0x0000e400ff047b82 */ /* 0x000e300000000a00 */
[----:B------:R-:W1:Y:S01]  /*0bb0*/  LDC.64 R6, c[0x0][0x398] ;  /* 0x0000e600ff067b82 */ /* 0x000e620000000a00 */
[----:B0-----:R-:W-:-:S06]  /*0bc0*/  IMAD.WIDE R4, R3, 0x4, R4 ;  /* 0x0000000403047825 */ /* 0x001fcc00078e0204 */
[----:B------:R-:W2:Y:S01]  /*0bd0*/  LDG.E R4, desc[UR10][R4.64] ;  /* 0x0000000a04047981 */ /* 0x000ea2000c1e1900 */
[----:B-1----:R-:W-:Y:S01]  /*0be0*/  IMAD.WIDE R2, R3, 0x4, R6 ;  /* 0x0000000403027825 */ /* 0x002fe200078e0206 */
[----:B--2---:R-:W-:-:S05]  /*0bf0*/  FSET.BF.GT.AND R0, R4, RZ, PT ;  /* 0x000000ff0400720a */ /* 0x004fca0003804000 */
[----:B------:R-:W-:-:S05]  /*0c00*/  FMUL R17, R0, R17 ;  /* 0x0000001100117220 */ /* 0x000fca0000400000 */
[----:B------:R-:W-:Y:S01]  /*0c10*/  STG.E desc[UR10][R2.64], R17 ;  /* 0x0000001102007986 */ /* 0x000fe2000c10190a */
[----:B------:R-:W-:Y:S05]  /*0c20*/  EXIT ;  /* 0x000000000000794d */ /* 0x000fea0003800000 */
.L_x_12:
        /* <DEDUP_REMOVED lines=13> */
.L_x_49:


//--------------------- .text._Z26compute_output_layer_errorPfS_hi --------------------------
	.section	.text._Z26compute_output_layer_errorPfS_hi,"ax",@progbits
	.align	128
        .global         _Z26compute_output_layer_errorPfS_hi
        .type           _Z26compute_output_layer_errorPfS_hi,@function
        .size           _Z26compute_output_layer_errorPfS_hi,(.L_x_50 - _Z26compute_output_layer_errorPfS_hi)
        .other          _Z26compute_output_layer_errorPfS_hi,@"STO_CUDA_ENTRY STV_DEFAULT"
_Z26compute_output_layer_errorPfS_hi:
.text._Z26compute_output_layer_errorPfS_hi:
        /* <DEDUP_REMOVED lines=8> */
[----:B------:R-:W0:Y:S01]  /*0080*/  LDCU.U8 UR6, c[0x0][0x390] ;  /* 0x00007200ff0677ac */ /* 0x000e220008000000 */
[----:B------:R-:W1:Y:S01]  /*0090*/  LDC.64 R4, c[0x0][0x380] ;  /* 0x0000e000ff047b82 */ /* 0x000e620000000a00 */
[----:B------:R-:W2:Y:S07]  /*00a0*/  LDCU.64 UR4, c[0x0][0x358] ;  /* 0x00006b00ff0477ac */ /* 0x000eae0008000a00 */
[----:B------:R-:W3:Y:S01]  /*00b0*/  LDC.64 R6, c[0x0][0x388] ;  /* 0x0000e200ff067b82 */ /* 0x000ee20000000a00 */
[----:B0-----:R-:W-:-:S13]  /*00c0*/  ISETP.NE.AND P0, PT, R9, UR6, PT ;  /* 0x0000000609007c0c */ /* 0x001fda000bf05270 */
[----:B-1----:R-:W-:-:S06]  /*00d0*/  @!P0 IMAD.WIDE.U32 R2, R9, 0x4, R4 ;  /* 0x0000000409028825 */ /* 0x002fcc00078e0004 */
[----:B--2---:R-:W2:Y:S01]  /*00e0*/  @!P0 LDG.E R2, desc[UR4][R2.64] ;  /* 0x0000000402028981 */ /* 0x004ea2000c1e1900 */
[----:B------:R-:W-:-:S04]  /*00f0*/  @P0 IMAD.WIDE R4, R9, 0x4, R4 ;  /* 0x0000000409040825 */ /* 0x000fc800078e0204 */
[----:B--2---:R-:W-:-:S06]  /*0100*/  @!P0 FADD R11, R2, -1 ;  /* 0xbf800000020b8421 */ /* 0x004fcc0000000000 */
[----:B------:R-:W2:Y:S01]  /*0110*/  @P0 LDG.E R11, desc[UR4][R4.64] ;  /* 0x00000004040b0981 */ /* 0x000ea2000c1e1900 */
[----:B---3--:R-:W-:-:S05]  /*0120*/  IMAD.WIDE R6, R9, 0x4, R6 ;  /* 0x0000000409067825 */ /* 0x008fca00078e0206 */
[----:B--2---:R-:W-:Y:S01]  /*0130*/  STG.E desc[UR4][R6.64], R11 ;  /* 0x0000000b06007986 */ /* 0x004fe2000c101904 */
[----:B------:R-:W-:Y:S05]  /*0140*/  EXIT ;  /* 0x000000000000794d */ /* 0x000fea0003800000 */
.L_x_13:
        /* <DEDUP_REMOVED lines=11> */
.L_x_50:


//--------------------- .text._Z18softmax_activationPfS_i --------------------------
	.section	.text._Z18softmax_activationPfS_i,"ax",@progbits
	.align	128
        .global         _Z18softmax_activationPfS_i
        .type           _Z18softmax_activationPfS_i,@function
        .size           _Z18softmax_activationPfS_i,(.L_x_47 - _Z18softmax_activationPfS_i)
        .other          _Z18softmax_activationPfS_i,@"STO_CUDA_ENTRY STV_DEFAULT"
_Z18softmax_activationPfS_i:
.text._Z18softmax_activationPfS_i:
[----:B------:R-:W-:Y:S01]  /*0000*/  LDC R1, c[0x0][0x37c] ;  /* 0x0000df00ff017b82 */ /* 0x000fe20000000800 */
[----:B------:R-:W0:Y:S01]  /*0010*/  S2R R2, SR_TID.X ;  /* 0x0000000000027919 */ /* 0x000e220000002100 */
[----:B------:R-:W0:Y:S01]  /*0020*/  LDCU UR4, c[0x0][0x390] ;  /* 0x00007200ff0477ac */ /* 0x000e220008000800 */
[----:B------:R-:W-:Y:S01]  /*0030*/  BSSY.RECONVERGENT B0, `(.L_x_14) ;  /* 0x000000f000007945 */ /* 0x000fe20003800200 */
[----:B------:R-:W-:Y:S01]  /*0040*/  IMAD.MOV.U32 R0, RZ, RZ, -0x800001 ;  /* 0xff7fffffff007424 */ /* 0x000fe200078e00ff */
[----:B------:R-:W1:Y:S01]  /*0050*/  LDCU.64 UR8, c[0x0][0x358] ;  /* 0x00006b00ff0877ac */ /* 0x000e620008000a00 */
[----:B0-----:R-:W-:-:S13]  /*0060*/  ISETP.GE.AND P0, PT, R2, UR4, PT ;  /* 0x0000000402007c0c */ /* 0x001fda000bf06270 */
[----:B-1----:R-:W-:Y:S05]  /*0070*/  @P0 BRA `(.L_x_15) ;  /* 0x0000000000280947 */ /* 0x002fea0003800000 */
[----:B------:R-:W0:Y:S01]  /*0080*/  LDC R8, c[0x0][0x360] ;  /* 0x0000d800ff087b82 */ /* 0x000e220000000800 */
[----:B------:R-:W-:Y:S02]  /*0090*/  IMAD.MOV.U32 R0, RZ, RZ, -0x800001 ;  /* 0xff7fffffff007424 */ /* 0x000fe400078e00ff */
[----:B------:R-:W-:-:S05]  /*00a0*/  IMAD.MOV.U32 R3, RZ, RZ, R2 ;  /* 0x000000ffff037224 */ /* 0x000fca00078e0002 */
[----:B------:R-:W1:Y:S02]  /*00b0*/  LDC.64 R6, c[0x0][0x380] ;  /* 0x0000e000ff067b82 */ /* 0x000e640000000a00 */
.L_x_16:
[----:B-1----:R-:W-:-:S06]  /*00c0*/  IMAD.WIDE R4, R3, 0x4, R6 ;  /* 0x0000000403047825 */ /* 0x002fcc00078e0206 */
[----:B------:R-:W2:Y:S01]  /*00d0*/  LDG.E R5, desc[UR8][R4.64] ;  /* 0x0000000804057981 */ /* 0x000ea2000c1e1900 */
[----:B0-----:R-:W-:-:S05]  /*00e0*/  IMAD.IADD R3, R8, 0x1, R3 ;  /* 0x0000000108037824 */ /* 0x001fca00078e0203 */
[----:B------:R-:W-:Y:S02]  /*00f0*/  ISETP.GE.AND P0, PT, R3, UR4, PT ;  /* 0x0000000403007c0c */ /* 0x000fe4000bf06270 */
[----:B--2---:R-:W-:-:S11]  /*0100*/  FMNMX R0, R5, R0, !PT ;  /* 0x0000000005007209 */ /* 0x004fd60007800000 */
[----:B------:R-:W-:Y:S05]  /*0110*/  @!P0 BRA `(.L_x_16) ;  /* 0xfffffffc00e88947 */ /* 0x000fea000383ffff */
.L_x_15:
[----:B------:R-:W-:Y:S05]  /*0120*/  BSYNC.RECONVERGENT B0 ;  /* 0x0000000000007941 */ /* 0x000fea0003800200 */
.L_x_14:
[----:B------:R-:W0:Y:S01]  /*0130*/  S2UR UR5, SR_CgaCtaId ;  /* 0x00000000000579c3 */ /* 0x000e220000008800 */
[----:B------:R-:W-:Y:S01]  /*0140*/  UMOV UR4, 0x400 ;  /* 0x0000040000047882 */ /* 0x000fe20000000000 */
[----:B------:R-:W1:Y:S06]  /*0150*/  LDCU UR7, c[0x0][0x360] ;  /* 0x00006c00ff0777ac */ /* 0x000e6c0008000800 */
[----:B------:R-:W2:Y:S01]  /*0160*/  S2UR UR6, SR_CgaCtaId ;  /* 0x00000000000679c3 */ /* 0x000ea20000008800 */
[----:B-1----:R-:W-:Y:S02]  /*0170*/  UISETP.GE.U32.AND UP0, UPT, UR7, 0x2, UPT ;  /* 0x000000020700788c */ /* 0x002fe4000bf06070 */
[----:B0-----:R-:W-:Y:S01]  /*0180*/  ULEA UR4, UR5, UR4, 0x18 ;  /* 0x0000000405047291 */ /* 0x001fe2000f8ec0ff */
[----:B------:R-:W0:Y:S05]  /*0190*/  LDCU UR5, c[0x0][0x390] ;  /* 0x00007200ff0577ac */ /* 0x000e2a0008000800 */
[----:B------:R-:W-:Y:S01]  /*01a0*/  LEA R5, R2, UR4, 0x2 ;  /* 0x0000000402057c11 */ /* 0x000fe2000f8e10ff */
[----:B------:R-:W-:-:S04]  /*01b0*/  UMOV UR4, 0x400 ;  /* 0x0000040000047882 */ /* 0x000fc80000000000 */
[----:B------:R1:W-:Y:S01]  /*01c0*/  STS [R5], R0 ;  /* 0x0000000005007388 */ /* 0x0003e20000000800 */
[----:B------:R-:W-:Y:S06]  /*01d0*/  BAR.SYNC.DEFER_BLOCKING 0x0 ;  /* 0x0000000000007b1d */ /* 0x000fec0000010000 */
[----:B--2---:R-:W-:Y:S05]  /*01e0*/  BRA.U !UP0, `(.L_x_17) ;  /* 0x0000000108307547 */ /* 0x004fea000b800000 */
[----:B-1----:R-:W-:-:S07]  /*01f0*/  IMAD.U32 R0, RZ, RZ, UR7 ;  /* 0x00000007ff007e24 */ /* 0x002fce000f8e00ff */
.L_x_18:
[----:B------:R-:W-:-:S04]  /*0200*/  SHF.R.U32.HI R6, RZ, 0x1, R0 ;  /* 0x00000001ff067819 */ /* 0x000fc80000011600 */
[----:B------:R-:W-:-:S13]  /*0210*/  ISETP.GE.U32.AND P0, PT, R2, R6, PT ;  /* 0x000000060200720c */ /* 0x000fda0003f06070 */
[----:B------:R-:W-:Y:S01]  /*0220*/  @!P0 IMAD R4, R6, 0x4, R5 ;  /* 0x0000000406048824 */ /* 0x000fe200078e0205 */
[----:B------:R-:W-:Y:S05]  /*0230*/  @!P0 LDS R3, [R5] ;  /* 0x0000000005038984 */ /* 0x000fea0000000800 */
[----:B------:R-:W1:Y:S02]  /*0240*/  @!P0 LDS R4, [R4] ;  /* 0x0000000004048984 */ /* 0x000e640000000800 */
[----:B-1----:R-:W-:-:S05]  /*0250*/  @!P0 FMNMX R3, R3, R4, !PT ;  /* 0x0000000403038209 */ /* 0x002fca0007800000 */
[----:B------:R2:W-:Y:S01]  /*0260*/  @!P0 STS [R5], R3 ;  /* 0x0000000305008388 */ /* 0x0005e20000000800 */
[----:B------:R-:W-:Y:S01]  /*0270*/  BAR.SYNC.DEFER_BLOCKING 0x0 ;  /* 0x0000000000007b1d */ /* 0x000fe20000010000 */
[----:B------:R-:W-:Y:S01]  /*0280*/  ISETP.GT.U32.AND P0, PT, R0, 0x3, PT ;  /* 0x000000030000780c */ /* 0x000fe20003f04070 */
[----:B------:R-:W-:-:S12]  /*0290*/  IMAD.MOV.U32 R0, RZ, RZ, R6 ;  /* 0x000000ffff007224 */ /* 0x000fd800078e0006 */
[----:B--2---:R-:W-:Y:S05]  /*02a0*/  @P0 BRA `(.L_x_18) ;  /* 0xfffffffc00d40947 */ /* 0x004fea000383ffff */
.L_x_17:
[----:B0-----:R-:W-:Y:S01]  /*02b0*/  ISETP.GE.AND P0, PT, R2, UR5, PT ;  /* 0x0000000502007c0c */ /* 0x001fe2000bf06270 */
[----:B------:R-:W-:Y:S01]  /*02c0*/  ULEA UR10, UR6, UR4, 0x18 ;  /* 0x00000004060a7291 */ /* 0x000fe2000f8ec0ff */
[----:B------:R-:W-:Y:S01]  /*02d0*/  BSSY.RECONVERGENT B0, `(.L_x_19) ;  /* 0x000001c000007945 */ /* 0x000fe20003800200 */
[----:B------:R-:W-:-:S07]  /*02e0*/  IMAD.MOV.U32 R3, RZ, RZ, RZ ;  /* 0x000000ffff037224 */ /* 0x000fce00078e00ff */
[----:B-1----:R-:W0:Y:S01]  /*02f0*/  LDS R0, [UR10] ;  /* 0x0000000aff007984 */ /* 0x002e220008000800 */
[----:B------:R-:W-:Y:S06]  /*0300*/  BAR.SYNC.DEFER_BLOCKING 0x0 ;  /* 0x0000000000007b1d */ /* 0x000fec0000010000 */
[----:B------:R-:W-:Y:S05]  /*0310*/  @P0 BRA `(.L_x_20) ;  /* 0x00000000005c0947 */ /* 0x000fea0003800000 */
[----:B------:R-:W1:Y:S01]  /*0320*/  LDC.64 R4, c[0x0][0x380] ;  /* 0x0000e000ff047b82 */ /* 0x000e620000000a00 */
[----:B------:R-:W-:Y:S01]  /*0330*/  IMAD.MOV.U32 R3, RZ, RZ, RZ ;  /* 0x000000ffff037224 */ /* 0x000fe200078e00ff */
[----:B------:R-:W-:-:S06]  /*0340*/  MOV R11, R2 ;  /* 0x00000002000b7202 */ /* 0x000fcc0000000f00 */
[----:B------:R-:W2:Y:S02]  /*0350*/  LDC.64 R6, c[0x0][0x388] ;  /* 0x0000e200ff067b82 */ /* 0x000ea40000000a00 */
.L_x_21:
[----:B-1-3--:R-:W-:-:S06]  /*0360*/  IMAD.WIDE R8, R11, 0x4, R4 ;  /* 0x000000040b087825 */ /* 0x00afcc00078e0204 */
[----:B------:R-:W0:Y:S01]  /*0370*/  LDG.E R9, desc[UR8][R8.64] ;  /* 0x0000000808097981 */ /* 0x000e22000c1e1900 */
[----:B------:R-:W-:Y:S02]  /*0380*/  IMAD.MOV.U32 R13, RZ, RZ, 0x3bbb989d ;  /* 0x3bbb989dff0d7424 */ /* 0x000fe400078e00ff */
[----:B------:R-:W-:Y:S02]  /*0390*/  IMAD.MOV.U32 R15, RZ, RZ, 0x437c0000 ;  /* 0x437c0000ff0f7424 */ /* 0x000fe400078e00ff */
[----:B0-----:R-:W-:Y:S01]  /*03a0*/  FADD R10, -R0, R9 ;  /* 0x00000009000a7221 */ /* 0x001fe20000000100 */
[----:B--2---:R-:W-:-:S04]  /*03b0*/  IMAD.WIDE R8, R11, 0x4, R6 ;  /* 0x000000040b087825 */ /* 0x004fc800078e0206 */
[----:B------:R-:W-:Y:S01]  /*03c0*/  FFMA.SAT R12, R10, R13, 0.5 ;  /* 0x3f0000000a0c7423 */ /* 0x000fe2000000200d */
[----:B------:R-:W-:-:S03]  /*03d0*/  VIADD R11, R11, UR7 ;  /* 0x000000070b0b7c36 */ /* 0x000fc60008000000 */
[----:B------:R-:W-:Y:S02]  /*03e0*/  FFMA.RM R12, R12, R15, 12582913 ;  /* 0x4b4000010c0c7423 */ /* 0x000fe4000000400f */
[----:B------:R-:W-:Y:S02]  /*03f0*/  ISETP.GE.AND P0, PT, R11, UR5, PT ;  /* 0x000000050b007c0c */ /* 0x000fe4000bf06270 */
[C---:B------:R-:W-:Y:S01]  /*0400*/  FADD R13, R12.reuse, -12583039 ;  /* 0xcb40007f0c0d7421 */ /* 0x040fe20000000000 */
[----:B------:R-:W-:-:S03]  /*0410*/  IMAD.SHL.U32 R12, R12, 0x800000, RZ ;  /* 0x008000000c0c7824 */ /* 0x000fc600078e00ff */
[----:B------:R-:W-:-:S04]  /*0420*/  FFMA R13, R10, 1.4426950216293334961, -R13 ;  /* 0x3fb8aa3b0a0d7823 */ /* 0x000fc8000000080d */
[----:B------:R-:W-:-:S06]  /*0430*/  FFMA R13, R10, 1.925963033500011079e-08, R13 ;  /* 0x32a570600a0d7823 */ /* 0x000fcc000000000d */
[----:B------:R-:W0:Y:S02]  /*0440*/  MUFU.EX2 R13, R13 ;  /* 0x0000000d000d7308 */ /* 0x000e240000000800 */
[----:B0-----:R-:W-:-:S04]  /*0450*/  FMUL R12, R12, R13 ;  /* 0x0000000d0c0c7220 */ /* 0x001fc80000400000 */
[----:B------:R-:W-:Y:S01]  /*0460*/  FADD R3, R12, R3 ;  /* 0x000000030c037221 */ /* 0x000fe20000000000 */
[----:B------:R3:W-:Y:S01]  /*0470*/  STG.E desc[UR8][R8.64], R12 ;  /* 0x0000000c08007986 */ /* 0x0007e2000c101908 */
[----:B------:R-:W-:Y:S05]  /*0480*/  @!P0 BRA `(.L_x_21) ;  /* 0xfffffffc00b48947 */ /* 0x000fea000383ffff */
.L_x_20:
[----:B------:R-:W-:Y:S05]  /*0490*/  BSYNC.RECONVERGENT B0 ;  /* 0x0000000000007941 */ /* 0x000fea0003800200 */
.L_x_19:
[----:B------:R-:W-:Y:S02]  /*04a0*/  UIADD3 UR4, UPT, UPT, UR4, 0x200, URZ ;  /* 0x0000020004047890 */ /* 0x000fe4000fffe0ff */
[----:B------:R-:W-:Y:S02]  /*04b0*/  UISETP.GE.U32.AND UP0, UPT, UR7, 0x2, UPT ;  /* 0x000000020700788c */ /* 0x000fe4000bf06070 */
[----:B------:R-:W-:-:S06]  /*04c0*/  ULEA UR4, UR6, UR4, 0x18 ;  /* 0x0000000406047291 */ /* 0x000fcc000f8ec0ff */
[----:B------:R-:W-:-:S05]  /*04d0*/  LEA R5, R2, UR4, 0x2 ;  /* 0x0000000402057c11 */ /* 0x000fca000f8e10ff */
[----:B------:R1:W-:Y:S01]  /*04e0*/  STS [R5], R3 ;  /* 0x0000000305007388 */ /* 0x0003e20000000800 */
[----:B------:R-:W-:Y:S06]  /*04f0*/  BAR.SYNC.DEFER_BLOCKING 0x0 ;  /* 0x0000000000007b1d */ /* 0x000fec0000010000 */
[----:B------:R-:W-:Y:S05]  /*0500*/  BRA.U !UP0, `(.L_x_22) ;  /* 0x0000000108307547 */ /* 0x000fea000b800000 */
[----:B0-----:R-:W-:-:S07]  /*0510*/  IMAD.U32 R0, RZ, RZ, UR7 ;  /* 0x00000007ff007e24 */ /* 0x001fce000f8e00ff */
.L_x_23:
[----:B------:R-:W-:-:S04]  /*0520*/  SHF.R.U32.HI R6, RZ, 0x1, R0 ;  /* 0x00000001ff067819 */ /* 0x000fc80000011600 */
[----:B------:R-:W-:-:S13]  /*0530*/  ISETP.GE.U32.AND P0, PT, R2, R6, PT ;  /* 0x000000060200720c */ /* 0x000fda0003f06070 */
[----:B-1----:R-:W-:Y:S01]  /*0540*/  @!P0 IMAD R3, R6, 0x4, R5 ;  /* 0x0000000406038824 */ /* 0x002fe200078e0205 */
[----:B------:R-:W-:Y:S05]  /*0550*/  @!P0 LDS R4, [R5] ;  /* 0x0000000005048984 */ /* 0x000fea0000000800 */
[----:B------:R-:W0:Y:S02]  /*0560*/  @!P0 LDS R3, [R3] ;  /* 0x0000000003038984 */ /* 0x000e240000000800 */
[----:B0-----:R-:W-:-:S05]  /*0570*/  @!P0 FADD R4, R3, R4 ;  /* 0x0000000403048221 */ /* 0x001fca0000000000 */
[----:B------:R2:W-:Y:S01]  /*0580*/  @!P0 STS [R5], R4 ;  /* 0x0000000405008388 */ /* 0x0005e20000000800 */
[----:B------:R-:W-:Y:S01]  /*0590*/  BAR.SYNC.DEFER_BLOCKING 0x0 ;  /* 0x0000000000007b1d */ /* 0x000fe20000010000 */
[----:B------:R-:W-:Y:S01]  /*05a0*/  ISETP.GT.U32.AND P0, PT, R0, 0x3, PT ;  /* 0x000000030000780c */ /* 0x000fe20003f04070 */
[----:B------:R-:W-:-:S12]  /*05b0*/  IMAD.MOV.U32 R0, RZ, RZ, R6 ;  /* 0x000000ffff007224 */ /* 0x000fd800078e0006 */
[----:B--2---:R-:W-:Y:S05]  /*05c0*/  @P0 BRA `(.L_x_23) ;  /* 0xfffffffc00d40947 */ /* 0x004fea000383ffff */
.L_x_22:
[----:B------:R-:W2:Y:S02]  /*05d0*/  LDCU UR4, c[0x0][0x390] ;  /* 0x00007200ff0477ac */ /* 0x000ea40008000800 */
[----:B--2---:R-:W-:-:S13]  /*05e0*/  ISETP.GE.AND P0, PT, R2, UR4, PT ;  /* 0x0000000402007c0c */ /* 0x004fda000bf06270 */
[----:B------:R-:W-:Y:S05]  /*05f0*/  @P0 EXIT ;  /* 0x000000000000094d */ /* 0x000fea0003800000 */
[----:B------:R-:W2:Y:S01]  /*0600*/  S2UR UR5, SR_CgaCtaId ;  /* 0x00000000000579c3 */ /* 0x000ea20000008800 */
[----:B------:R-:W-:-:S07]  /*0610*/  UMOV UR4, 0x400 ;  /* 0x0000040000047882 */ /* 0x000fce0000000000 */
[----:B-1----:R-:W1:Y:S01]  /*0620*/  LDC.64 R4, c[0x0][0x388] ;  /* 0x0000e200ff047b82 */ /* 0x002e620000000a00 */
[----:B--2---:R-:W-:-:S09]  /*0630*/  ULEA UR4, UR5, UR4, 0x18 ;  /* 0x0000000405047291 */ /* 0x004fd2000f8ec0ff */
[----:B------:R-:W2:Y:S02]  /*0640*/  LDS R3, [UR4+0x200] ;  /* 0x00020004ff037984 */ /* 0x000ea40008000800 */
[----:B------:R-:W4:Y:S02]  /*0650*/  LDCU UR4, c[0x0][0x390] ;  /* 0x00007200ff0477ac */ /* 0x000f240008000800 */
.L_x_26:
[----:B-1----:R-:W-:-:S05]  /*0660*/  IMAD.WIDE R6, R2, 0x4, R4 ;  /* 0x0000000402067825 */ /* 0x002fca00078e0204 */
[----:B0-----:R-:W5:Y:S01]  /*0670*/  LDG.E R0, desc[UR8][R6.64] ;  /* 0x0000000806007981 */ /* 0x001f62000c1e1900 */
[----:B--23--:R-:W0:Y:S01]  /*0680*/  MUFU.RCP R8, R3 ;  /* 0x0000000300087308 */ /* 0x00ce220000001000 */
[----:B------:R-:W-:Y:S01]  /*0690*/  BSSY.RECONVERGENT B0, `(.L_x_24) ;  /* 0x000000b000007945 */ /* 0x000fe20003800200 */
[----:B0-----:R-:W-:-:S04]  /*06a0*/  FFMA R9, -R3, R8, 1 ;  /* 0x3f80000003097423 */ /* 0x001fc80000000108 */
[----:B------:R-:W-:Y:S02]  /*06b0*/  FFMA R9, R8, R9, R8 ;  /* 0x0000000908097223 */ /* 0x000fe40000000008 */
[----:B-----5:R-:W0:Y:S02]  /*06c0*/  FCHK P0, R0, R3 ;  /* 0x0000000300007302 */ /* 0x020e240000000000 */
[----:B------:R-:W-:-:S04]  /*06d0*/  FFMA R8, R0, R9, RZ ;  /* 0x0000000900087223 */ /* 0x000fc800000000ff */
[----:B------:R-:W-:-:S04]  /*06e0*/  FFMA R10, -R3, R8, R0 ;  /* 0x00000008030a7223 */ /* 0x000fc80000000100 */
[----:B------:R-:W-:Y:S01]  /*06f0*/  FFMA R9, R9, R10, R8 ;  /* 0x0000000a09097223 */ /* 0x000fe20000000008 */
[----:B0-----:R-:W-:Y:S06]  /*0700*/  @!P0 BRA `(.L_x_25) ;  /* 0x00000000000c8947 */ /* 0x001fec0003800000 */
[----:B------:R-:W-:-:S07]  /*0710*/  MOV R8, 0x730 ;  /* 0x0000073000087802 */ /* 0x000fce0000000f00 */
[----:B----4-:R-:W-:Y:S05]  /*0720*/  CALL.REL.NOINC `($__internal_0_$__cuda_sm3x_div_rn_noftz_f32_slowpath) ;  /* 0x00000000001c7944 */ /* 0x010fea0003c00000 */
[----:B------:R-:W-:-:S07]  /*0730*/  MOV R9, R0 ;  /* 0x0000000000097202 */ /* 0x000fce0000000f00 */
.L_x_25:
[----:B----4-:R-:W-:Y:S05]  /*0740*/  BSYNC.RECONVERGENT B0 ;  /* 0x0000000000007941 */ /* 0x010fea0003800200 */
.L_x_24:
[----:B------:R0:W-:Y:S01]  /*0750*/  STG.E desc[UR8][R6.64], R9 ;  /* 0x0000000906007986 */ /* 0x0001e2000c101908 */
[----:B------:R-:W-:-:S05]  /*0760*/  VIADD R2, R2, UR7 ;  /* 0x0000000702027c36 */ /* 0x000fca0008000000 */
[----:B------:R-:W-:-:S13]  /*0770*/  ISETP.GE.AND P0, PT, R2, UR4, PT ;  /* 0x0000000402007c0c */ /* 0x000fda000bf06270 */
[----:B0-----:R-:W-:Y:S05]  /*0780*/  @!P0 BRA `(.L_x_26) ;  /* 0xfffffffc00b48947 */ /* 0x001fea000383ffff */
[----:B------:R-:W-:Y:S05]  /*0790*/  EXIT ;  /* 0x000000000000794d */ /* 0x000fea0003800000 */
        .weak           $__internal_0_$__cuda_sm3x_div_rn_noftz_f32_slowpath
        .type           $__internal_0_$__cuda_sm3x_div_rn_noftz_f32_slowpath,@function
        .size           $__internal_0_$__cuda_sm3x_div_rn_noftz_f32_slowpath,(.L_x_47 - $__internal_0_$__cuda_sm3x_div_rn_noftz_f32_slowpath)
$__internal_0_$__cuda_sm3x_div_rn_noftz_f32_slowpath:
[--C-:B------:R-:W-:Y:S01]  /*07a0*/  SHF.R.U32.HI R10, RZ, 0x17, R3.reuse ;  /* 0x00000017ff0a7819 */ /* 0x100fe20000011603 */
[----:B------:R-:W-:Y:S01]  /*07b0*/  BSSY.RECONVERGENT B1, `(.L_x_27) ;  /* 0x0000064000017945 */ /* 0x000fe20003800200 */
[--C-:B------:R-:W-:Y:S01]  /*07c0*/  SHF.R.U32.HI R9, RZ, 0x17, R0.reuse ;  /* 0x00000017ff097819 */ /* 0x100fe20000011600 */
[----:B------:R-:W-:Y:S01]  /*07d0*/  IMAD.MOV.U32 R11, RZ, RZ, R0 ;  /* 0x000000ffff0b7224 */ /* 0x000fe200078e0000 */
[----:B------:R-:W-:Y:S01]  /*07e0*/  LOP3.LUT R10, R10, 0xff, RZ, 0xc0, !PT ;  /* 0x000000ff0a0a7812 */ /* 0x000fe200078ec0ff */
[----:B------:R-:W-:Y:S01]  /*07f0*/  IMAD.MOV.U32 R12, RZ, RZ, R3 ;  /* 0x000000ffff0c7224 */ /* 0x000fe200078e0003 */
[----:B------:R-:W-:-:S03]  /*0800*/  LOP3.LUT R16, R9, 0xff, RZ, 0xc0, !PT ;  /* 0x000000ff09107812 */ /* 0x000fc600078ec0ff */
[----:B------:R-:W-:Y:S02]  /*0810*/  VIADD R13, R10, 0xffffffff ;  /* 0xffffffff0a0d7836 */ /* 0x000fe40000000000 */
[----:B------:R-:W-:-:S03]  /*0820*/  VIADD R14, R16, 0xffffffff ;  /* 0xffffffff100e7836 */ /* 0x000fc60000000000 */
[----:B------:R-:W-:-:S04]  /*0830*/  ISETP.GT.U32.AND P0, PT, R13, 0xfd, PT ;  /* 0x000000fd0d00780c */ /* 0x000fc80003f04070 */
[----:B------:R-:W-:-:S13]  /*0840*/  ISETP.GT.U32.OR P0, PT, R14, 0xfd, P0 ;  /* 0x000000fd0e00780c */ /* 0x000fda0000704470 */
[----:B------:R-:W-:Y:S01]  /*0850*/  @!P0 IMAD.MOV.U32 R9, RZ, RZ, RZ ;  /* 0x000000ffff098224 */ /* 0x000fe200078e00ff */
[----:B------:R-:W-:Y:S06]  /*0860*/  @!P0 BRA `(.L_x_28) ;  /* 0x00000000005c8947 */ /* 0x000fec0003800000 */
[----:B------:R-:W-:Y:S02]  /*0870*/  FSETP.GTU.FTZ.AND P1, PT, |R3|, +INF , PT ;  /* 0x7f8000000300780b */ /* 0x000fe40003f3c200 */
[----:B------:R-:W-:-:S04]  /*0880*/  FSETP.GTU.FTZ.AND P0, PT, |R0|, +INF , PT ;  /* 0x7f8000000000780b */ /* 0x000fc80003f1c200 */
[----:B------:R-:W-:-:S13]  /*0890*/  PLOP3.LUT P0, PT, P0, P1, PT, 0xf8, 0x8f ;  /* 0x00000000008f781c */ /* 0x000fda0000703f70 */
[----:B------:R-:W-:Y:S05]  /*08a0*/  @P0 BRA `(.L_x_29) ;  /* 0x00000004004c0947 */ /* 0x000fea0003800000 */
[----:B------:R-:W-:-:S13]  /*08b0*/  LOP3.LUT P0, RZ, R12, 0x7fffffff, R11, 0xc8, !PT ;  /* 0x7fffffff0cff7812 */ /* 0x000fda000780c80b */
[----:B------:R-:W-:Y:S05]  /*08c0*/  @!P0 BRA `(.L_x_30) ;  /* 0x00000004003c8947 */ /* 0x000fea0003800000 */
[C---:B------:R-:W-:Y:S02]  /*08d0*/  FSETP.NEU.FTZ.AND P2, PT, |R0|.reuse, +INF , PT ;  /* 0x7f8000000000780b */ /* 0x040fe40003f5d200 */
[----:B------:R-:W-:Y:S02]  /*08e0*/  FSETP.NEU.FTZ.AND P1, PT, |R3|, +INF , PT ;  /* 0x7f8000000300780b */ /* 0x000fe40003f3d200 */
[----:B------:R-:W-:-:S11]  /*08f0*/  FSETP.NEU.FTZ.AND P0, PT, |R0|, +INF , PT ;  /* 0x7f8000000000780b */ /* 0x000fd60003f1d200 */
[----:B------:R-:W-:Y:S05]  /*0900*/  @!P1 BRA !P2, `(.L_x_30) ;  /* 0x00000004002c9947 */ /* 0x000fea0005000000 */
[----:B------:R-:W-:-:S04]  /*0910*/  LOP3.LUT P2, RZ, R11, 0x7fffffff, RZ, 0xc0, !PT ;  /* 0x7fffffff0bff7812 */ /* 0x000fc8000784c0ff */
[----:B------:R-:W-:-:S13]  /*0920*/  PLOP3.LUT P1, PT, P1, P2, PT, 0x2f, 0xf2 ;  /* 0x0000000000f2781c */ /* 0x000fda0000f24577 */
[----:B------:R-:W-:Y:S05]  /*0930*/  @P1 BRA `(.L_x_31) ;  /* 0x0000000400181947 */ /* 0x000fea0003800000 */
[----:B------:R-:W-:-:S04]  /*0940*/  LOP3.LUT P1, RZ, R12, 0x7fffffff, RZ, 0xc0, !PT ;  /* 0x7fffffff0cff7812 */ /* 0x000fc8000782c0ff */
[----:B------:R-:W-:-:S13]  /*0950*/  PLOP3.LUT P0, PT, P0, P1, PT, 0x2f, 0xf2 ;  /* 0x0000000000f2781c */ /* 0x000fda0000702577 */
[----:B------:R-:W-:Y:S05]  /*0960*/  @P0 BRA `(.L_x_32) ;  /* 0x0000000400000947 */ /* 0x000fea0003800000 */
[----:B------:R-:W-:Y:S02]  /*0970*/  ISETP.GE.AND P0, PT, R14, RZ, PT ;  /* 0x000000ff0e00720c */ /* 0x000fe40003f06270 */
[----:B------:R-:W-:-:S11]  /*0980*/  ISETP.GE.AND P1, PT, R13, RZ, PT ;  /* 0x000000ff0d00720c */ /* 0x000fd60003f26270 */
[----:B------:R-:W-:Y:S01]  /*0990*/  @P0 MOV R9, RZ ;  /* 0x000000ff00090202 */ /* 0x000fe20000000f00 */
[----:B------:R-:W-:Y:S02]  /*09a0*/  @!P0 IMAD.MOV.U32 R9, RZ, RZ, -0x40 ;  /* 0xffffffc0ff098424 */ /* 0x000fe400078e00ff */
[----:B------:R-:W-:Y:S01]  /*09b0*/  @!P0 FFMA R11, R0, 1.84467440737095516160e+19, RZ ;  /* 0x5f800000000b8823 */ /* 0x000fe200000000ff */
[----:B------:R-:W-:Y:S01]  /*09c0*/  @!P1 FFMA R12, R3, 1.84467440737095516160e+19, RZ ;  /* 0x5f800000030c9823 */ /* 0x000fe200000000ff */
[----:B------:R-:W-:-:S07]  /*09d0*/  @!P1 VIADD R9, R9, 0x40 ;  /* 0x0000004009099836 */ /* 0x000fce0000000000 */
.L_x_28:
[----:B------:R-:W-:Y:S01]  /*09e0*/  LEA R13, R10, 0xc0800000, 0x17 ;  /* 0xc08000000a0d7811 */ /* 0x000fe200078eb8ff */
[----:B------:R-:W-:Y:S04]  /*09f0*/  BSSY.RECONVERGENT B2, `(.L_x_33) ;  /* 0x0000036000027945 */ /* 0x000fe80003800200 */
[----:B------:R-:W-:Y:S02]  /*0a00*/  IMAD.IADD R13, R12, 0x1, -R13 ;  /* 0x000000010c0d7824 */ /* 0x000fe400078e0a0d */
[----:B------:R-:W-:Y:S02]  /*0a10*/  VIADD R12, R16, 0xffffff81 ;  /* 0xffffff81100c7836 */ /* 0x000fe40000000000 */
[----:B------:R-:W0:Y:S01]  /*0a20*/  MUFU.RCP R14, R13 ;  /* 0x0000000d000e7308 */ /* 0x000e220000001000 */
[----:B------:R-:W-:Y:S01]  /*0a30*/  FADD.FTZ R15, -R13, -RZ ;  /* 0x800000ff0d0f7221 */ /* 0x000fe20000010100 */
[C---:B------:R-:W-:Y:S01]  /*0a40*/  IMAD R0, R12.reuse, -0x800000, R11 ;  /* 0xff8000000c007824 */ /* 0x040fe200078e020b */
[----:B------:R-:W-:-:S05]  /*0a50*/  IADD3 R12, PT, PT, R12, 0x7f, -R10 ;  /* 0x0000007f0c0c7810 */ /* 0x000fca0007ffe80a */
[----:B------:R-:W-:Y:S02]  /*0a60*/  IMAD.IADD R9, R12, 0x1, R9 ;  /* 0x000000010c097824 */ /* 0x000fe400078e0209 */
[----:B0-----:R-:W-:-:S04]  /*0a70*/  FFMA R17, R14, R15, 1 ;  /* 0x3f8000000e117423 */ /* 0x001fc8000000000f */
[----:B------:R-:W-:-:S04]  /*0a80*/  FFMA R16, R14, R17, R14 ;  /* 0x000000110e107223 */ /* 0x000fc8000000000e */
[----:B------:R-:W-:-:S04]  /*0a90*/  FFMA R11, R0, R16, RZ ;  /* 0x00000010000b7223 */ /* 0x000fc800000000ff */
[----:B------:R-:W-:-:S04]  /*0aa0*/  FFMA R14, R15, R11, R0 ;  /* 0x0000000b0f0e7223 */ /* 0x000fc80000000000 */
[----:B------:R-:W-:-:S04]  /*0ab0*/  FFMA R17, R16, R14, R11 ;  /* 0x0000000e10117223 */ /* 0x000fc8000000000b */
[----:B------:R-:W-:-:S04]  /*0ac0*/  FFMA R14, R15, R17, R0 ;  /* 0x000000110f0e7223 */ /* 0x000fc80000000000 */
[----:B------:R-:W-:-:S05]  /*0ad0*/  FFMA R0, R16, R14, R17 ;  /* 0x0000000e10007223 */ /* 0x000fca0000000011 */
[----:B------:R-:W-:-:S04]  /*0ae0*/  SHF.R.U32.HI R10, RZ, 0x17, R0 ;  /* 0x00000017ff0a7819 */ /* 0x000fc80000011600 */
[----:B------:R-:W-:-:S05]  /*0af0*/  LOP3.LUT R10, R10, 0xff, RZ, 0xc0, !PT ;  /* 0x000000ff0a0a7812 */ /* 0x000fca00078ec0ff */
[----:B------:R-:W-:-:S05]  /*0b00*/  IMAD.IADD R13, R10, 0x1, R9 ;  /* 0x000000010a0d7824 */ /* 0x000fca00078e0209 */
[----:B------:R-:W-:-:S04]  /*0b10*/  IADD3 R10, PT, PT, R13, -0x1, RZ ;  /* 0xffffffff0d0a7810 */ /* 0x000fc80007ffe0ff */
[----:B------:R-:W-:-:S13]  /*0b20*/  ISETP.GE.U32.AND P0, PT, R10, 0xfe, PT ;  /* 0x000000fe0a00780c */ /* 0x000fda0003f06070 */
[----:B------:R-:W-:Y:S05]  /*0b30*/  @!P0 BRA `(.L_x_34) ;  /* 0x0000000000808947 */ /* 0x000fea0003800000 */
[----:B------:R-:W-:-:S13]  /*0b40*/  ISETP.GT.AND P0, PT, R13, 0xfe, PT ;  /* 0x000000fe0d00780c */ /* 0x000fda0003f04270 */
[----:B------:R-:W-:Y:S05]  /*0b50*/  @P0 BRA `(.L_x_35) ;  /* 0x00000000006c0947 */ /* 0x000fea0003800000 */
[----:B------:R-:W-:-:S13]  /*0b60*/  ISETP.GE.AND P0, PT, R13, 0x1, PT ;  /* 0x000000010d00780c */ /* 0x000fda0003f06270 */
[----:B------:R-:W-:Y:S05]  /*0b70*/  @P0 BRA `(.L_x_36) ;  /* 0x0000000000740947 */ /* 0x000fea0003800000 */
[----:B------:R-:W-:Y:S02]  /*0b80*/  ISETP.GE.AND P0, PT, R13, -0x18, PT ;  /* 0xffffffe80d00780c */ /* 0x000fe40003f06270 */
[----:B------:R-:W-:-:S11]  /*0b90*/  LOP3.LUT R0, R0, 0x80000000, RZ, 0xc0, !PT ;  /* 0x8000000000007812 */ /* 0x000fd600078ec0ff */
[----:B------:R-:W-:Y:S05]  /*0ba0*/  @!P0 BRA `(.L_x_36) ;  /* 0x0000000000688947 */ /* 0x000fea0003800000 */
[CCC-:B------:R-:W-:Y:S01]  /*0bb0*/  FFMA.RZ R9, R16.reuse, R14.reuse, R17.reuse ;  /* 0x0000000e10097223 */ /* 0x1c0fe2000000c011 */
[C---:B------:R-:W-:Y:S02]  /*0bc0*/  VIADD R12, R13.reuse, 0x20 ;  /* 0x000000200d0c7836 */ /* 0x040fe40000000000 */
[CCC-:B------:R-:W-:Y:S01]  /*0bd0*/  FFMA.RM R10, R16.reuse, R14.reuse, R17.reuse ;  /* 0x0000000e100a7223 */ /* 0x1c0fe20000004011 */
[----:B------:R-:W-:Y:S02]  /*0be0*/  ISETP.NE.AND P2, PT, R13, RZ, PT ;  /* 0x000000ff0d00720c */ /* 0x000fe40003f45270 */
[----:B------:R-:W-:Y:S01]  /*0bf0*/  LOP3.LUT R11, R9, 0x7fffff, RZ, 0xc0, !PT ;  /* 0x007fffff090b7812 */ /* 0x000fe200078ec0ff */
[----:B------:R-:W-:Y:S01]  /*0c00*/  FFMA.RP R9, R16, R14, R17 ;  /* 0x0000000e10097223 */ /* 0x000fe20000008011 */
[----:B------:R-:W-:Y:S01]  /*0c10*/  ISETP.NE.AND P1, PT, R13, RZ, PT ;  /* 0x000000ff0d00720c */ /* 0x000fe20003f25270 */
[----:B------:R-:W-:Y:S01]  /*0c20*/  IMAD.MOV R13, RZ, RZ, -R13 ;  /* 0x000000ffff0d7224 */ /* 0x000fe200078e0a0d */
[----:B------:R-:W-:-:S02]  /*0c30*/  LOP3.LUT R11, R11, 0x800000, RZ, 0xfc, !PT ;  /* 0x008000000b0b7812 */ /* 0x000fc400078efcff */
[----:B------:R-:W-:Y:S02]  /*0c40*/  FSETP.NEU.FTZ.AND P0, PT, R9, R10, PT ;  /* 0x0000000a0900720b */ /* 0x000fe40003f1d000 */
[----:B------:R-:W-:Y:S02]  /*0c50*/  SHF.L.U32 R12, R11, R12, RZ ;  /* 0x0000000c0b0c7219 */ /* 0x000fe400000006ff */
[----:B------:R-:W-:Y:S02]  /*0c60*/  SEL R10, R13, RZ, P2 ;  /* 0x000000ff0d0a7207 */ /* 0x000fe40001000000 */
[----:B------:R-:W-:Y:S02]  /*0c70*/  ISETP.NE.AND P1, PT, R12, RZ, P1 ;  /* 0x000000ff0c00720c */ /* 0x000fe40000f25270 */
[----:B------:R-:W-:Y:S02]  /*0c80*/  SHF.R.U32.HI R10, RZ, R10, R11 ;  /* 0x0000000aff0a7219 */ /* 0x000fe4000001160b */
[----:B------:R-:W-:-:S02]  /*0c90*/  PLOP3.LUT P0, PT, P0, P1, PT, 0xf8, 0x8f ;  /* 0x00000000008f781c */ /* 0x000fc40000703f70 */
[----:B------:R-:W-:Y:S02]  /*0ca0*/  SHF.R.U32.HI R12, RZ, 0x1, R10 ;  /* 0x00000001ff0c7819 */ /* 0x000fe4000001160a */
[----:B------:R-:W-:-:S04]  /*0cb0*/  SEL R9, RZ, 0x1, !P0 ;  /* 0x00000001ff097807 */ /* 0x000fc80004000000 */
[----:B------:R-:W-:-:S04]  /*0cc0*/  LOP3.LUT R9, R9, 0x1, R12, 0xf8, !PT ;  /* 0x0000000109097812 */ /* 0x000fc800078ef80c */
[----:B------:R-:W-:-:S05]  /*0cd0*/  LOP3.LUT R9, R9, R10, RZ, 0xc0, !PT ;  /* 0x0000000a09097212 */ /* 0x000fca00078ec0ff */
[----:B------:R-:W-:-:S05]  /*0ce0*/  IMAD.IADD R9, R12, 0x1, R9 ;  /* 0x000000010c097824 */ /* 0x000fca00078e0209 */
[----:B------:R-:W-:Y:S01]  /*0cf0*/  LOP3.LUT R0, R9, R0, RZ, 0xfc, !PT ;  /* 0x0000000009007212 */ /* 0x000fe200078efcff */
[----:B------:R-:W-:Y:S06]  /*0d00*/  BRA `(.L_x_36) ;  /* 0x0000000000107947 */ /* 0x000fec0003800000 */
.L_x_35:
[----:B------:R-:W-:-:S04]  /*0d10*/  LOP3.LUT R0, R0, 0x80000000, RZ, 0xc0, !PT ;  /* 0x8000000000007812 */ /* 0x000fc800078ec0ff */
[----:B------:R-:W-:Y:S01]  /*0d20*/  LOP3.LUT R0, R0, 0x7f800000, RZ, 0xfc, !PT ;  /* 0x7f80000000007812 */ /* 0x000fe200078efcff */
[----:B------:R-:W-:Y:S06]  /*0d30*/  BRA `(.L_x_36) ;  /* 0x0000000000047947 */ /* 0x000fec0003800000 */
.L_x_34:
[----:B------:R-:W-:-:S07]  /*0d40*/  IMAD R0, R9, 0x800000, R0 ;  /* 0x0080000009007824 */ /* 0x000fce00078e0200 */
.L_x_36:
[----:B------:R-:W-:Y:S05]  /*0d50*/  BSYNC.RECONVERGENT B2 ;  /* 0x0000000000027941 */ /* 0x000fea0003800200 */
.L_x_33:
[----:B------:R-:W-:Y:S05]  /*0d60*/  BRA `(.L_x_37) ;  /* 0x0000000000207947 */ /* 0x000fea0003800000 */
.L_x_32:
[----:B------:R-:W-:-:S04]  /*0d70*/  LOP3.LUT R0, R12, 0x80000000, R11, 0x48, !PT ;  /* 0x800000000c007812 */ /* 0x000fc800078e480b */
[----:B------:R-:W-:Y:S01]  /*0d80*/  LOP3.LUT R0, R0, 0x7f800000, RZ, 0xfc, !PT ;  /* 0x7f80000000007812 */ /* 0x000fe200078efcff */
[----:B------:R-:W-:Y:S06]  /*0d90*/  BRA `(.L_x_37) ;  /* 0x0000000000147947 */ /* 0x000fec0003800000 */
.L_x_31:
[----:B------:R-:W-:Y:S01]  /*0da0*/  LOP3.LUT R0, R12, 0x80000000, R11, 0x48, !PT ;  /* 0x800000000c007812 */ /* 0x000fe200078e480b */
[----:B------:R-:W-:Y:S06]  /*0db0*/  BRA `(.L_x_37) ;  /* 0x00000000000c7947 */ /* 0x000fec0003800000 */
.L_x_30:
[----:B------:R-:W0:Y:S01]  /*0dc0*/  MUFU.RSQ R0, -QNAN ;  /* 0xffc0000000007908 */ /* 0x000e220000001400 */
[----:B------:R-:W-:Y:S05]  /*0dd0*/  BRA `(.L_x_37) ;  /* 0x0000000000047947 */ /* 0x000fea0003800000 */
.L_x_29:
[----:B------:R-:W-:-:S07]  /*0de0*/  FADD.FTZ R0, R0, R3 ;  /* 0x0000000300007221 */ /* 0x000fce0000010000 */
.L_x_37:
[----:B------:R-:W-:Y:S05]  /*0df0*/  BSYNC.RECONVERGENT B1 ;  /* 0x0000000000017941 */ /* 0x000fea0003800200 */
.L_x_27:
[----:B------:R-:W-:-:S04]  /*0e00*/  IMAD.MOV.U32 R9, RZ, RZ, 0x0 ;  /* 0x00000000ff097424 */ /* 0x000fc800078e00ff */
[----:B0-----:R-:W-:Y:S05]  /*0e10*/  RET.REL.NODEC R8 `(_Z18softmax_activationPfS_i) ;  /* 0xfffffff008787950 */ /* 0x001fea0003c3ffff */
.L_x_38:
        /* <DEDUP_REMOVED lines=14> */
.L_x_47:


//--------------------- .text._Z15relu_activationPfi --------------------------
	.section	.text._Z15relu_activationPfi,"ax",@progbits
	.align	128
        .global         _Z15relu_activationPfi
        .type           _Z15relu_activationPfi,@function
        .size           _Z15relu_activationPfi,(.L_x_52 - _Z15relu_activationPfi)
        .other          _Z15relu_activationPfi,@"STO_CUDA_ENTRY STV_DEFAULT"
_Z15relu_activationPfi:
.text._Z15relu_activationPfi:
        /* <DEDUP_REMOVED lines=9> */
[----:B------:R-:W1:Y:S01]  /*0090*/  LDCU.64 UR4, c[0x0][0x358] ;  /* 0x00006b00ff0477ac */ /* 0x000e620008000a00 */
[----:B0-----:R-:W-:-:S05]  /*00a0*/  IMAD.WIDE R2, R5, 0x4, R2 ;  /* 0x0000000405027825 */ /* 0x001fca00078e0202 */
[----:B-1----:R-:W2:Y:S02]  /*00b0*/  LDG.E R0, desc[UR4][R2.64] ;  /* 0x0000000402007981 */ /* 0x002ea4000c1e1900 */
[----:B--2---:R-:W-:-:S05]  /*00c0*/  FMNMX R5, RZ, R0, !PT ;  /* 0x00000000ff057209 */ /* 0x004fca0007800000 */
[----:B------:R-:W-:Y:S01]  /*00d0*/  STG.E desc[UR4][R2.64], R5 ;  /* 0x0000000502007986 */ /* 0x000fe2000c101904 */
[----:B------:R-:W-:Y:S05]  /*00e0*/  EXIT ;  /* 0x000000000000794d */ /* 0x000fea0003800000 */
.L_x_39:
        /* <DEDUP_REMOVED lines=9> */
.L_x_52:


//--------------------- .text._Z11matvec_multPfS_S_S_ii --------------------------
	.section	.text._Z11matvec_multPfS_S_S_ii,"ax",@progbits
	.align	128
        .global         _Z11matvec_multPfS_S_S_ii
        .type           _Z11matvec_multPfS_S_S_ii,@function
        .size           _Z11matvec_multPfS_S_S_ii,(.L_x_53 - _Z11matvec_multPfS_S_S_ii)
        .other          _Z11matvec_multPfS_S_S_ii,@"STO_CUDA_ENTRY STV_DEFAULT"
_Z11matvec_multPfS_S_S_ii:
.text._Z11matvec_multPfS_S_S_ii:
        /* <DEDUP_REMOVED lines=10> */
[----:B------:R-:W2:Y:S01]  /*00a0*/  LDCU UR8, c[0x0][0x3a4] ;  /* 0x00007480ff0877ac */ /* 0x000ea20008000800 */
[----:B0-----:R-:W-:-:S05]  /*00b0*/  IMAD.WIDE R2, R0, 0x4, R2 ;  /* 0x0000000400027825 */ /* 0x001fca00078e0202 */
[----:B-1----:R0:W5:Y:S01]  /*00c0*/  LDG.E R15, desc[UR16][R2.64] ;  /* 0x00000010020f7981 */ /* 0x002162000c1e1900 */
[----:B--2---:R-:W-:-:S09]  /*00d0*/  UISETP.GE.AND UP0, UPT, UR8, 0x1, UPT ;  /* 0x000000010800788c */ /* 0x004fd2000bf06270 */
[----:B0-----:R-:W-:Y:S05]  /*00e0*/  BRA.U !UP0, `(.L_x_40) ;  /* 0x00000009085c7547 */ /* 0x001fea000b800000 */
[----:B------:R-:W-:Y:S01]  /*00f0*/  UISETP.GE.U32.AND UP1, UPT, UR8, 0x10, UPT ;  /* 0x000000100800788c */ /* 0x000fe2000bf26070 */
[----:B------:R-:W-:Y:S01]  /*0100*/  HFMA2 R8, -RZ, RZ, 0, 0 ;  /* 0x00000000ff087431 */ /* 0x000fe200000001ff */
[----:B------:R-:W-:Y:S02]  /*0110*/  ULOP3.LUT UR9, UR8, 0xf, URZ, 0xc0, !UPT ;  /* 0x0000000f08097892 */ /* 0x000fe4000f8ec0ff */
[----:B------:R-:W-:Y:S02]  /*0120*/  IMAD R7, R0, UR8, RZ ;  /* 0x0000000800077c24 */ /* 0x000fe4000f8e02ff */
[----:B------:R-:W-:-:S03]  /*0130*/  UISETP.NE.AND UP0, UPT, UR9, URZ, UPT ;  /* 0x000000ff0900728c */ /* 0x000fc6000bf05270 */
[----:B------:R-:W-:Y:S08]  /*0140*/  BRA.U !UP1, `(.L_x_41) ;  /* 0x0000000509107547 */ /* 0x000ff0000b800000 */
[----:B------:R-:W0:Y:S01]  /*0150*/  LDCU.128 UR12, c[0x0][0x380] ;  /* 0x00007000ff0c77ac */ /* 0x000e220008000c00 */
[----:B------:R-:W-:Y:S01]  /*0160*/  MOV R6, R7 ;  /* 0x0000000700067202 */ /* 0x000fe20000000f00 */
[----:B------:R-:W-:-:S04]  /*0170*/  ULOP3.LUT UR10, UR8, 0x7ffffff0, URZ, 0xc0, !UPT ;  /* 0x7ffffff0080a7892 */ /* 0x000fc8000f8ec0ff */
[----:B------:R-:W-:Y:S02]  /*0180*/  UIADD3 UR11, UPT, UPT, -UR10, URZ, URZ ;  /* 0x000000ff0a0b7290 */ /* 0x000fe4000fffe1ff */
[----:B------:R-:W-:Y:S01]  /*0190*/  MOV R8, UR10 ;  /* 0x0000000a00087c02 */ /* 0x000fe20008000f00 */
[----:B0-----:R-:W-:Y:S02]  /*01a0*/  UIADD3 UR4, UP2, UPT, UR14, 0x20, URZ ;  /* 0x000000200e047890 */ /* 0x001fe4000ff5e0ff */
[----:B------:R-:W-:Y:S02]  /*01b0*/  UIADD3 UR6, UP1, UPT, UR12, 0x20, URZ ;  /* 0x000000200c067890 */ /* 0x000fe4000ff3e0ff */
[----:B------:R-:W-:Y:S02]  /*01c0*/  UIADD3.X UR5, UPT, UPT, URZ, UR15, URZ, UP2, !UPT ;  /* 0x0000000fff057290 */ /* 0x000fe400097fe4ff */
[----:B------:R-:W-:Y:S01]  /*01d0*/  MOV R2, UR4 ;  /* 0x0000000400027c02 */ /* 0x000fe20008000f00 */
[----:B------:R-:W-:-:S03]  /*01e0*/  UIADD3.X UR7, UPT, UPT, URZ, UR13, URZ, UP1, !UPT ;  /* 0x0000000dff077290 */ /* 0x000fc60008ffe4ff */
[----:B------:R-:W-:-:S09]  /*01f0*/  MOV R3, UR5 ;  /* 0x0000000500037c02 */ /* 0x000fd20008000f00 */
.L_x_42:
[----:B------:R-:W-:Y:S01]  /*0200*/  MOV R4, UR6 ;  /* 0x0000000600047c02 */ /* 0x000fe20008000f00 */
[----:B------:R-:W2:Y:S01]  /*0210*/  LDG.E R17, desc[UR16][R2.64+-0x20] ;  /* 0xffffe01002117981 */ /* 0x000ea2000c1e1900 */
[----:B------:R-:W-:-:S03]  /*0220*/  MOV R5, UR7 ;  /* 0x0000000700057c02 */ /* 0x000fc60008000f00 */
[----:B------:R-:W3:Y:S01]  /*0230*/  LDG.E R25, desc[UR16][R2.64+-0x1c] ;  /* 0xffffe41002197981 */ /* 0x000ee2000c1e1900 */
[----:B------:R-:W-:-:S03]  /*0240*/  IMAD.WIDE R4, R6, 0x4, R4 ;  /* 0x0000000406047825 */ /* 0x000fc600078e0204 */
[----:B------:R-:W4:Y:S04]  /*0250*/  LDG.E R19, desc[UR16][R2.64+-0x18] ;  /* 0xffffe81002137981 */ /* 0x000f28000c1e1900 */
[----:B------:R-:W2:Y:S04]  /*0260*/  LDG.E R16, desc[UR16][R4.64+-0x20] ;  /* 0xffffe01004107981 */ /* 0x000ea8000c1e1900 */
[----:B------:R-:W3:Y:S04]  /*0270*/  LDG.E R18, desc[UR16][R4.64+-0x1c] ;  /* 0xffffe41004127981 */ /* 0x000ee8000c1e1900 */
[----:B------:R-:W4:Y:S04]  /*0280*/  LDG.E R20, desc[UR16][R4.64+-0x18] ;  /* 0xffffe81004147981 */ /* 0x000f28000c1e1900 */
        /* <DEDUP_REMOVED lines=9> */
[----:B------:R-:W4:Y:S01]  /*0320*/  LDG.E R14, desc[UR16][R4.64+-0x4] ;  /* 0xfffffc10040e7981 */ /* 0x000f22000c1e1900 */
[----:B--2--5:R-:W-:-:S03]  /*0330*/  FFMA R17, R16, R17, R15 ;  /* 0x0000001110117223 */ /* 0x024fc6000000000f */
[----:B------:R-:W2:Y:S04]  /*0340*/  LDG.E R15, desc[UR16][R2.64] ;  /* 0x00000010020f7981 */ /* 0x000ea8000c1e1900 */
[----:B------:R-:W2:Y:S01]  /*0350*/  LDG.E R16, desc[UR16][R4.64] ;  /* 0x0000001004107981 */ /* 0x000ea2000c1e1900 */
[----:B---3--:R-:W-:-:S03]  /*0360*/  FFMA R25, R18, R25, R17 ;  /* 0x0000001912197223 */ /* 0x008fc60000000011 */
[----:B------:R-:W3:Y:S01]  /*0370*/  LDG.E R17, desc[UR16][R2.64+0x4] ;  /* 0x0000041002117981 */ /* 0x000ee2000c1e1900 */
[----:B----4-:R-:W-:-:S03]  /*0380*/  FFMA R26, R20, R19, R25 ;  /* 0x00000013141a7223 */ /* 0x010fc60000000019 */
[----:B------:R-:W3:Y:S04]  /*0390*/  LDG.E R18, desc[UR16][R4.64+0x4] ;  /* 0x0000041004127981 */ /* 0x000ee8000c1e1900 */
[----:B------:R-:W4:Y:S01]  /*03a0*/  LDG.E R20, desc[UR16][R2.64+0x8] ;  /* 0x0000081002147981 */ /* 0x000f22000c1e1900 */
[----:B------:R-:W-:-:S03]  /*03b0*/  FFMA R25, R21, R22, R26 ;  /* 0x0000001615197223 */ /* 0x000fc6000000001a */
[----:B------:R-:W4:Y:S04]  /*03c0*/  LDG.E R19, desc[UR16][R4.64+0x8] ;  /* 0x0000081004137981 */ /* 0x000f28000c1e1900 */
        /* <DEDUP_REMOVED lines=9> */
[----:B------:R-:W4:Y:S04]  /*0460*/  LDG.E R11, desc[UR16][R2.64+0x18] ;  /* 0x00001810020b7981 */ /* 0x000f28000c1e1900 */
[----:B------:R-:W4:Y:S04]  /*0470*/  LDG.E R12, desc[UR16][R4.64+0x18] ;  /* 0x00001810040c7981 */ /* 0x000f28000c1e1900 */
[----:B------:R-:W4:Y:S04]  /*0480*/  LDG.E R25, desc[UR16][R4.64+0x1c] ;  /* 0x00001c1004197981 */ /* 0x000f28000c1e1900 */
[----:B------:R0:W4:Y:S01]  /*0490*/  LDG.E R26, desc[UR16][R2.64+0x1c] ;  /* 0x00001c10021a7981 */ /* 0x000122000c1e1900 */
[----:B------:R-:W-:Y:S01]  /*04a0*/  FFMA R13, R14, R13, R27 ;  /* 0x0000000d0e0d7223 */ /* 0x000fe2000000001b */
[----:B------:R-:W-:-:S04]  /*04b0*/  UIADD3 UR11, UPT, UPT, UR11, 0x10, URZ ;  /* 0x000000100b0b7890 */ /* 0x000fc8000fffe0ff */
[----:B------:R-:W-:Y:S01]  /*04c0*/  UISETP.NE.AND UP1, UPT, UR11, URZ, UPT ;  /* 0x000000ff0b00728c */ /* 0x000fe2000bf25270 */
[----:B0-----:R-:W-:Y:S02]  /*04d0*/  IADD3 R2, P0, PT, R2, 0x40, RZ ;  /* 0x0000004002027810 */ /* 0x001fe40007f1e0ff */
[----:B------:R-:W-:Y:S02]  /*04e0*/  IADD3 R6, PT, PT, R6, 0x10, RZ ;  /* 0x0000001006067810 */ /* 0x000fe40007ffe0ff */
[----:B------:R-:W-:Y:S01]  /*04f0*/  IADD3.X R3, PT, PT, RZ, R3, RZ, P0, !PT ;  /* 0x00000003ff037210 */ /* 0x000fe200007fe4ff */
[----:B--2---:R-:W-:-:S04]  /*0500*/  FFMA R13, R16, R15, R13 ;  /* 0x0000000f100d7223 */ /* 0x004fc8000000000d */
[----:B---3--:R-:W-:-:S04]  /*0510*/  FFMA R18, R18, R17, R13 ;  /* 0x0000001112127223 */ /* 0x008fc8000000000d */
[----:B----4-:R-:W-:-:S04]  /*0520*/  FFMA R18, R19, R20, R18 ;  /* 0x0000001413127223 */ /* 0x010fc80000000012 */
[----:B------:R-:W-:-:S04]  /*0530*/  FFMA R18, R21, R22, R18 ;  /* 0x0000001615127223 */ /* 0x000fc80000000012 */
[----:B------:R-:W-:-:S04]  /*0540*/  FFMA R18, R23, R24, R18 ;  /* 0x0000001817127223 */ /* 0x000fc80000000012 */
[----:B------:R-:W-:-:S04]  /*0550*/  FFMA R9, R9, R10, R18 ;  /* 0x0000000a09097223 */ /* 0x000fc80000000012 */
[----:B------:R-:W-:-:S04]  /*0560*/  FFMA R12, R12, R11, R9 ;  /* 0x0000000b0c0c7223 */ /* 0x000fc80000000009 */
[----:B------:R-:W-:Y:S01]  /*0570*/  FFMA R15, R25, R26, R12 ;  /* 0x0000001a190f7223 */ /* 0x000fe2000000000c */
[----:B------:R-:W-:Y:S06]  /*0580*/  BRA.U UP1, `(.L_x_42) ;  /* 0xfffffffd011c7547 */ /* 0x000fec000b83ffff */
.L_x_41:
[----:B------:R-:W-:Y:S05]  /*0590*/  BRA.U !UP0, `(.L_x_40) ;  /* 0x0000000508307547 */ /* 0x000fea000b800000 */
[----:B------:R-:W-:Y:S02]  /*05a0*/  UISETP.GE.U32.AND UP0, UPT, UR9, 0x8, UPT ;  /* 0x000000080900788c */ /* 0x000fe4000bf06070 */
[----:B------:R-:W-:-:S04]  /*05b0*/  ULOP3.LUT UR5, UR8, 0x7, URZ, 0xc0, !UPT ;  /* 0x0000000708057892 */ /* 0x000fc8000f8ec0ff */
[----:B------:R-:W-:-:S03]  /*05c0*/  UISETP.NE.AND UP1, UPT, UR5, URZ, UPT ;  /* 0x000000ff0500728c */ /* 0x000fc6000bf25270 */
[----:B------:R-:W-:Y:S08]  /*05d0*/  BRA.U !UP0, `(.L_x_43) ;  /* 0x0000000108787547 */ /* 0x000ff0000b800000 */
[----:B------:R-:W0:Y:S01]  /*05e0*/  LDC.64 R2, c[0x0][0x380] ;  /* 0x0000e000ff027b82 */ /* 0x000e220000000a00 */
[----:B------:R-:W-:-:S07]  /*05f0*/  IADD3 R9, PT, PT, R7, R8, RZ ;  /* 0x0000000807097210 */ /* 0x000fce0007ffe0ff */
[----:B------:R-:W1:Y:S01]  /*0600*/  LDC.64 R4, c[0x0][0x388] ;  /* 0x0000e200ff047b82 */ /* 0x000e620000000a00 */
[----:B0-----:R-:W-:-:S05]  /*0610*/  IMAD.WIDE R2, R9, 0x4, R2 ;  /* 0x0000000409027825 */ /* 0x001fca00078e0202 */
[----:B------:R-:W2:Y:S01]  /*0620*/  LDG.E R10, desc[UR16][R2.64] ;  /* 0x00000010020a7981 */ /* 0x000ea2000c1e1900 */
[----:B-1----:R-:W-:-:S03]  /*0630*/  IMAD.WIDE.U32 R4, R8, 0x4, R4 ;  /* 0x0000000408047825 */ /* 0x002fc600078e0004 */
[----:B------:R-:W3:Y:S04]  /*0640*/  LDG.E R13, desc[UR16][R2.64+0x4] ;  /* 0x00000410020d7981 */ /* 0x000ee8000c1e1900 */
        /* <DEDUP_REMOVED lines=14> */
[----:B------:R-:W-:Y:S01]  /*0730*/  IADD3 R8, PT, PT, R8, 0x8, RZ ;  /* 0x0000000808087810 */ /* 0x000fe20007ffe0ff */
[----:B--2--5:R-:W-:-:S04]  /*0740*/  FFMA R10, R10, R11, R15 ;  /* 0x0000000b0a0a7223 */ /* 0x024fc8000000000f */
[----:B---3--:R-:W-:-:S04]  /*0750*/  FFMA R10, R13, R12, R10 ;  /* 0x0000000c0d0a7223 */ /* 0x008fc8000000000a */
[----:B----4-:R-:W-:-:S04]  /*0760*/  FFMA R10, R17, R14, R10 ;  /* 0x0000000e110a7223 */ /* 0x010fc8000000000a */
[----:B------:R-:W-:-:S04]  /*0770*/  FFMA R10, R19, R16, R10 ;  /* 0x00000010130a7223 */ /* 0x000fc8000000000a */
[----:B------:R-:W-:-:S04]  /*0780*/  FFMA R10, R21, R18, R10 ;  /* 0x00000012150a7223 */ /* 0x000fc8000000000a */
[----:B------:R-:W-:-:S04]  /*0790*/  FFMA R23, R23, R20, R10 ;  /* 0x0000001417177223 */ /* 0x000fc8000000000a */
[----:B------:R-:W-:-:S04]  /*07a0*/  FFMA R6, R6, R9, R23 ;  /* 0x0000000906067223 */ /* 0x000fc80000000017 */
[----:B------:R-:W-:-:S07]  /*07b0*/  FFMA R15, R25, R22, R6 ;  /* 0x00000016190f7223 */ /* 0x000fce0000000006 */
.L_x_43:
        /* <DEDUP_REMOVED lines=22> */
[----:B------:R-:W-:-:S07]  /*0920*/  FFMA R15, R17, R14, R6 ;  /* 0x0000000e110f7223 */ /* 0x000fce0000000006 */
.L_x_44:
[----:B------:R-:W-:Y:S05]  /*0930*/  BRA.U !UP1, `(.L_x_40) ;  /* 0x0000000109487547 */ /* 0x000fea000b800000 */
[----:B------:R-:W0:Y:S01]  /*0940*/  LDC.64 R2, c[0x0][0x388] ;  /* 0x0000e200ff027b82 */ /* 0x000e220000000a00 */
[----:B------:R-:W-:Y:S01]  /*0950*/  IADD3 R7, PT, PT, R7, R8, RZ ;  /* 0x0000000807077210 */ /* 0x000fe20007ffe0ff */
[----:B------:R-:W-:-:S06]  /*0960*/  UIADD3 UR4, UPT, UPT, -UR4, URZ, URZ ;  /* 0x000000ff04047290 */ /* 0x000fcc000fffe1ff */
[----:B------:R-:W1:Y:S01]  /*0970*/  LDC.64 R10, c[0x0][0x380] ;  /* 0x0000e000ff0a7b82 */ /* 0x000e620000000a00 */
[----:B0-----:R-:W-:-:S03]  /*0980*/  IMAD.WIDE.U32 R2, R8, 0x4, R2 ;  /* 0x0000000408027825 */ /* 0x001fc600078e0002 */
[----:B------:R-:W-:Y:S02]  /*0990*/  MOV R6, R2 ;  /* 0x0000000200067202 */ /* 0x000fe40000000f00 */
[----:B------:R-:W-:-:S07]  /*09a0*/  MOV R5, R3 ;  /* 0x0000000300057202 */ /* 0x000fce0000000f00 */
.L_x_45:
[----:B-1----:R-:W-:Y:S01]  /*09b0*/  IMAD.WIDE R2, R7, 0x4, R10 ;  /* 0x0000000407027825 */ /* 0x002fe200078e020a */
[----:B------:R-:W-:-:S05]  /*09c0*/  MOV R4, R6 ;  /* 0x0000000600047202 */ /* 0x000fca0000000f00 */
[----:B------:R-:W2:Y:S04]  /*09d0*/  LDG.E R2, desc[UR16][R2.64] ;  /* 0x0000001002027981 */ /* 0x000ea8000c1e1900 */
[----:B------:R0:W2:Y:S01]  /*09e0*/  LDG.E R4, desc[UR16][R4.64] ;  /* 0x0000001004047981 */ /* 0x0000a2000c1e1900 */
[----:B------:R-:W-:Y:S01]  /*09f0*/  UIADD3 UR4, UPT, UPT, UR4, 0x1, URZ ;  /* 0x0000000104047890 */ /* 0x000fe2000fffe0ff */
[----:B------:R-:W-:Y:S02]  /*0a00*/  IADD3 R6, P0, PT, R6, 0x4, RZ ;  /* 0x0000000406067810 */ /* 0x000fe40007f1e0ff */
[----:B------:R-:W-:Y:S01]  /*0a10*/  IADD3 R7, PT, PT, R7, 0x1, RZ ;  /* 0x0000000107077810 */ /* 0x000fe20007ffe0ff */
[----:B------:R-:W-:Y:S01]  /*0a20*/  UISETP.NE.AND UP0, UPT, UR4, URZ, UPT ;  /* 0x000000ff0400728c */ /* 0x000fe2000bf05270 */
[----:B0-----:R-:W-:Y:S01]  /*0a30*/  IADD3.X R5, PT, PT, RZ, R5, RZ, P0, !PT ;  /* 0x00000005ff057210 */ /* 0x001fe200007fe4ff */
[----:B--2--5:R-:W-:-:S07]  /*0a40*/  FFMA R15, R2, R4, R15 ;  /* 0x00000004020f7223 */ /* 0x024fce000000000f */
[----:B------:R-:W-:Y:S05]  /*0a50*/  BRA.U UP0, `(.L_x_45) ;  /* 0xfffffffd00d47547 */ /* 0x000fea000b83ffff */
.L_x_40:
[----:B------:R-:W0:Y:S02]  /*0a60*/  LDC.64 R2, c[0x0][0x398] ;  /* 0x0000e600ff027b82 */ /* 0x000e240000000a00 */
[----:B0-----:R-:W-:-:S05]  /*0a70*/  IMAD.WIDE R2, R0, 0x4, R2 ;  /* 0x0000000400027825 */ /* 0x001fca00078e0202 */
[----:B-----5:R-:W-:Y:S01]  /*0a80*/  STG.E desc[UR16][R2.64], R15 ;  /* 0x0000000f02007986 */ /* 0x020fe2000c101910 */
[----:B------:R-:W-:Y:S05]  /*0a90*/  EXIT ;  /* 0x000000000000794d */ /* 0x000fea0003800000 */
.L_x_46:
        /* <DEDUP_REMOVED lines=14> */
.L_x_53:


//--------------------- .nv.shared.reserved.0     --------------------------
	.section	.nv.shared.reserved.0,"aw",@nobits
	.weak		__nv_reservedSMEM_offset_0_alias
	.size		__nv_reservedSMEM_offset_0_alias, 0, 64
	.other		__nv_reservedSMEM_offset_0_alias,@"STO_CUDA_RESERVED_SHARED STV_DEFAULT"
__nv_reservedSMEM_offset_0_alias:
	.zero		0
	.zero		64


//--------------------- .nv.shared._Z18softmax_activationPfS_i --------------------------
	.section	.nv.shared._Z18softmax_activationPfS_i,"aw",@nobits
	.sectionflags	@""
	.align	4
.nv.shared._Z18softmax_activationPfS_i:
	.zero		2048


//--------------------- .nv.constant0._Z20accumulate_gradientsPfS_S_S_S_S_ii --------------------------
	.section	.nv.constant0._Z20accumulate_gradientsPfS_S_S_S_S_ii,"a",@progbits
	.sectionflags	@""
	.align	4
.nv.constant0._Z20accumulate_gradientsPfS_S_S_S_S_ii:
	.zero		952


//--------------------- .nv.constant0._Z26compute_hidden_layer_errorPfS_S_S_ii --------------------------
	.section	.nv.constant0._Z26compute_hidden_layer_errorPfS_S_S_ii,"a",@progbits
	.sectionflags	@""
	.align	4
.nv.constant0._Z26compute_hidden_layer_errorPfS_S_S_ii:
	.zero		936


//--------------------- .nv.constant0._Z26compute_output_layer_errorPfS_hi --------------------------
	.section	.nv.constant0._Z26compute_output_layer_errorPfS_hi,"a",@progbits
	.sectionflags	@""
	.align	4
.nv.constant0._Z26compute_output_layer_errorPfS_hi:
	.zero		920


//--------------------- .nv.constant0._Z18softmax_activationPfS_i --------------------------
	.section	.nv.constant0._Z18softmax_activationPfS_i,"a",@progbits
	.sectionflags	@""
	.align	4
.nv.constant0._Z18softmax_activationPfS_i:
	.zero		916


//--------------------- .nv.constant0._Z15relu_activationPfi --------------------------
	.section	.nv.constant0._Z15relu_activationPfi,"a",@progbits
	.sectionflags	@""
	.align	4
.nv.constant0._Z15relu_activationPfi:
	.zero		908


//--------------------- .nv.constant0._Z11matvec_multPfS_S_S_ii --------------------------
	.section	.nv.constant0._Z11matvec_multPfS_S_S_ii,"a",@progbits
	.sectionflags	@""
	.align	4
.nv.constant0._Z11matvec_multPfS_S_S_ii:
	.zero		936


//--------------------- SYMBOLS --------------------------

	.type		.nv.reservedSmem.offset0,@object
	.size		.nv.reservedSmem.offset0,0x4
	.type		.nv.reservedSmem.cap,@object
	.size		.nv.reservedSmem.cap,0x4
